	.target	sm_90a

	.elftype	@"ET_EXEC"


//--------------------- .note.nv.tkinfo           --------------------------
	.section	.note.nv.tkinfo,"",@"SHT_NOTE"
	.sectionflags	@"SHF_NOTE_NV_TKINFO"
	.tkinfo
        /*0018*/ 	.word	0x00000002
        /*0030*/ 	.string	""
        /*0030*/ 	.string	"ptxas"
        /*0030*/ 	.string	"Cuda compilation tools, release 13.0, V13.0.88"
        /*0030*/ 	.string	"Build cuda_13.0.r13.0/compiler.36424714_0"
        /*0030*/ 	.string	"-arch sm_90a -m 64 "



//--------------------- .note.nv.cuinfo           --------------------------
	.section	.note.nv.cuinfo,"",@"SHT_NOTE"
	.sectionflags	@"SHF_NOTE_NV_CUINFO"
        /*0018*/ 	.short	0x0002
        /*001a*/ 	.short	0x005a
        /*001c*/ 	.short	0x0082
	.zero		2


//--------------------- .nv.info                  --------------------------
	.section	.nv.info,"",@"SHT_CUDA_INFO"
	.align	4


	//----- nvinfo : EIATTR_REGCOUNT
	.align		4
        /*0000*/ 	.byte	0x04, 0x2f
        /*0002*/ 	.short	(.L_12 - .L_11)
	.align		4
.L_11:
        /*0004*/ 	.word	index@(_ZN7cutlass13device_kernelINS_4gemm6kernel13GemmUniversalIN4cute5tupleIJiiiiEEENS1_10collective13CollectiveMmaINS1_37MainloopSm90TmaGmmaWarpSpecializedFP8ILi2ENS5_IJNS4_1CILi1EEESB_SB_EEENS1_35KernelTmaWarpSpecializedCooperativeEEENS5_IJNSA_ILi256EEENSA_ILi64EEENSA_ILi32EEEEEENS_12float_e4m3_tENS5_IJlSB_lEEESJ_SK_NS4_8TiledMMAINS4_8MMA_AtomIJNS4_4SM904GMMA30MMA_64x64x32_F32E4M3E4M3_SS_TNILNSO_7ScaleInE1ELSQ_1EEEEEENS4_6LayoutINS5_IJNSA_ILi2EEESB_SB_EEENS5_IJSB_NSA_ILi0EEESW_EEEEENS5_IJNS4_10UnderscoreESZ_SZ_EEEEENS4_13SM90_TMA_LOADENS4_14ComposedLayoutINS4_7SwizzleILi1ELi4ELi3EEENS4_18smem_ptr_flag_bitsILi8EEENST_INS5_IJNSA_ILi8EEESH_EEENS5_IJSH_SB_EEEEEEEvNS4_8identityES12_S1C_vS1D_EENS_8epilogue10collective6detail29Sm90TmaWarpSpecializedAdapterINS1G_15DefaultEpilogueISJ_SK_SK_NS1F_6thread17LinearCombinationISJ_Li1EffLNS1K_9ScaleType4KindE0ELNS_15FloatRoundStyleE2ESJ_EENS1_15EpilogueDefaultEEEEEvvEEEEvNT_6ParamsE)
        /*0008*/ 	.word	0x000000a8


	//----- nvinfo : EIATTR_FRAME_SIZE
	.align		4
.L_12:
        /*000c*/ 	.byte	0x04, 0x11
        /*000e*/ 	.short	(.L_14 - .L_13)
	.align		4
.L_13:
        /*0010*/ 	.word	index@(_ZN7cutlass13device_kernelINS_4gemm6kernel13GemmUniversalIN4cute5tupleIJiiiiEEENS1_10collective13CollectiveMmaINS1_37MainloopSm90TmaGmmaWarpSpecializedFP8ILi2ENS5_IJNS4_1CILi1EEESB_SB_EEENS1_35KernelTmaWarpSpecializedCooperativeEEENS5_IJNSA_ILi256EEENSA_ILi64EEENSA_ILi32EEEEEENS_12float_e4m3_tENS5_IJlSB_lEEESJ_SK_NS4_8TiledMMAINS4_8MMA_AtomIJNS4_4SM904GMMA30MMA_64x64x32_F32E4M3E4M3_SS_TNILNSO_7ScaleInE1ELSQ_1EEEEEENS4_6LayoutINS5_IJNSA_ILi2EEESB_SB_EEENS5_IJSB_NSA_ILi0EEESW_EEEEENS5_IJNS4_10UnderscoreESZ_SZ_EEEEENS4_13SM90_TMA_LOADENS4_14ComposedLayoutINS4_7SwizzleILi1ELi4ELi3EEENS4_18smem_ptr_flag_bitsILi8EEENST_INS5_IJNSA_ILi8EEESH_EEENS5_IJSH_SB_EEEEEEEvNS4_8identityES12_S1C_vS1D_EENS_8epilogue10collective6detail29Sm90TmaWarpSpecializedAdapterINS1G_15DefaultEpilogueISJ_SK_SK_NS1F_6thread17LinearCombinationISJ_Li1EffLNS1K_9ScaleType4KindE0ELNS_15FloatRoundStyleE2ESJ_EENS1_15EpilogueDefaultEEEEEvvEEEEvNT_6ParamsE)
        /*0014*/ 	.word	0x00000000


	//----- nvinfo : EIATTR_MIN_STACK_SIZE
	.align		4
.L_14:
        /*0018*/ 	.byte	0x04, 0x12
        /*001a*/ 	.short	(.L_16 - .L_15)
	.align		4
.L_15:
        /*001c*/ 	.word	index@(_ZN7cutlass13device_kernelINS_4gemm6kernel13GemmUniversalIN4cute5tupleIJiiiiEEENS1_10collective13CollectiveMmaINS1_37MainloopSm90TmaGmmaWarpSpecializedFP8ILi2ENS5_IJNS4_1CILi1EEESB_SB_EEENS1_35KernelTmaWarpSpecializedCooperativeEEENS5_IJNSA_ILi256EEENSA_ILi64EEENSA_ILi32EEEEEENS_12float_e4m3_tENS5_IJlSB_lEEESJ_SK_NS4_8TiledMMAINS4_8MMA_AtomIJNS4_4SM904GMMA30MMA_64x64x32_F32E4M3E4M3_SS_TNILNSO_7ScaleInE1ELSQ_1EEEEEENS4_6LayoutINS5_IJNSA_ILi2EEESB_SB_EEENS5_IJSB_NSA_ILi0EEESW_EEEEENS5_IJNS4_10UnderscoreESZ_SZ_EEEEENS4_13SM90_TMA_LOADENS4_14ComposedLayoutINS4_7SwizzleILi1ELi4ELi3EEENS4_18smem_ptr_flag_bitsILi8EEENST_INS5_IJNSA_ILi8EEESH_EEENS5_IJSH_SB_EEEEEEEvNS4_8identityES12_S1C_vS1D_EENS_8epilogue10collective6detail29Sm90TmaWarpSpecializedAdapterINS1G_15DefaultEpilogueISJ_SK_SK_NS1F_6thread17LinearCombinationISJ_Li1EffLNS1K_9ScaleType4KindE0ELNS_15FloatRoundStyleE2ESJ_EENS1_15EpilogueDefaultEEEEEvvEEEEvNT_6ParamsE)
        /*0020*/ 	.word	0x00000000
.L_16:


//--------------------- .nv.compat                --------------------------
	.section	.nv.compat,"",@"SHT_CUDA_COMPAT_INFO"
	.align	4
        /*0000*/ 	.byte	0x02, 0x09, 0x01, 0x00, 0x02, 0x02, 0x04, 0x00, 0x02, 0x05, 0x05, 0x00, 0x03, 0x07, 0x01, 0x01
        /*0010*/ 	.byte	0x02, 0x03, 0x01, 0x00, 0x02, 0x06, 0x01, 0x00, 0x04, 0x0b, 0x08, 0x00, 0x00, 0x00, 0x00, 0x00
        /*0020*/ 	.byte	0x00, 0x00, 0x00, 0x00


//--------------------- .nv.info._ZN7cutlass13device_kernelINS_4gemm6kernel13GemmUniversalIN4cute5tupleIJiiiiEEENS1_10collective13CollectiveMmaINS1_37MainloopSm90TmaGmmaWarpSpecializedFP8ILi2ENS5_IJNS4_1CILi1EEESB_SB_EEENS1_35KernelTmaWarpSpecializedCooperativeEEENS5_IJNSA_ILi256EEENSA_ILi64EEENSA_ILi32EEEEEENS_12float_e4m3_tENS5_IJlSB_lEEESJ_SK_NS4_8TiledMMAINS4_8MMA_AtomIJNS4_4SM904GMMA30MMA_64x64x32_F32E4M3E4M3_SS_TNILNSO_7ScaleInE1ELSQ_1EEEEEENS4_6LayoutINS5_IJNSA_ILi2EEESB_SB_EEENS5_IJSB_NSA_ILi0EEESW_EEEEENS5_IJNS4_10UnderscoreESZ_SZ_EEEEENS4_13SM90_TMA_LOADENS4_14ComposedLayoutINS4_7SwizzleILi1ELi4ELi3EEENS4_18smem_ptr_flag_bitsILi8EEENST_INS5_IJNSA_ILi8EEESH_EEENS5_IJSH_SB_EEEEEEEvNS4_8identityES12_S1C_vS1D_EENS_8epilogue10collective6detail29Sm90TmaWarpSpecializedAdapterINS1G_15DefaultEpilogueISJ_SK_SK_NS1F_6thread17LinearCombinationISJ_Li1EffLNS1K_9ScaleType4KindE0ELNS_15FloatRoundStyleE2ESJ_EENS1_15EpilogueDefaultEEEEEvvEEEEvNT_6ParamsE --------------------------
	.section	.nv.info._ZN7cutlass13device_kernelINS_4gemm6kernel13GemmUniversalIN4cute5tupleIJiiiiEEENS1_10collective13CollectiveMmaINS1_37MainloopSm90TmaGmmaWarpSpecializedFP8ILi2ENS5_IJNS4_1CILi1EEESB_SB_EEENS1_35KernelTmaWarpSpecializedCooperativeEEENS5_IJNSA_ILi256EEENSA_ILi64EEENSA_ILi32EEEEEENS_12float_e4m3_tENS5_IJlSB_lEEESJ_SK_NS4_8TiledMMAINS4_8MMA_AtomIJNS4_4SM904GMMA30MMA_64x64x32_F32E4M3E4M3_SS_TNILNSO_7ScaleInE1ELSQ_1EEEEEENS4_6LayoutINS5_IJNSA_ILi2EEESB_SB_EEENS5_IJSB_NSA_ILi0EEESW_EEEEENS5_IJNS4_10UnderscoreESZ_SZ_EEEEENS4_13SM90_TMA_LOADENS4_14ComposedLayoutINS4_7SwizzleILi1ELi4ELi3EEENS4_18smem_ptr_flag_bitsILi8EEENST_INS5_IJNSA_ILi8EEESH_EEENS5_IJSH_SB_EEEEEEEvNS4_8identityES12_S1C_vS1D_EENS_8epilogue10collective6detail29Sm90TmaWarpSpecializedAdapterINS1G_15DefaultEpilogueISJ_SK_SK_NS1F_6thread17LinearCombinationISJ_Li1EffLNS1K_9ScaleType4KindE0ELNS_15FloatRoundStyleE2ESJ_EENS1_15EpilogueDefaultEEEEEvvEEEEvNT_6ParamsE,"",@"SHT_CUDA_INFO"
	.sectionflags	@""
	.align	4


	//----- nvinfo : EIATTR_CUDA_API_VERSION
	.align		4
        /*0000*/ 	.byte	0x04, 0x37
        /*0002*/ 	.short	(.L_18 - .L_17)
.L_17:
        /*0004*/ 	.word	0x00000082


	//----- nvinfo : EIATTR_KPARAM_INFO
	.align		4
.L_18:
        /*0008*/ 	.byte	0x04, 0x17
        /*000a*/ 	.short	(.L_20 - .L_19)
.L_19:
        /*000c*/ 	.word	0x00000000
        /*0010*/ 	.short	0x0000
        /*0012*/ 	.short	0x0070
        /*0014*/ 	.byte	0x00, 0xf0, 0x01, 0x10


	//----- nvinfo : EIATTR_SPARSE_MMA_MASK
	.align		4
.L_20:
        /*0018*/ 	.byte	0x03, 0x50
        /*001a*/ 	.short	0x0000


	//----- nvinfo : EIATTR_MAXREG_COUNT
	.align		4
        /*001c*/ 	.byte	0x03, 0x1b
        /*001e*/ 	.short	0x00a8


	//----- nvinfo : EIATTR_NUM_BARRIERS
	.align		4
        /*0020*/ 	.byte	0x02, 0x4c
        /*0022*/ 	.byte	0x01
	.zero		1


	//----- nvinfo : EIATTR_MERCURY_ISA_VERSION
	.align		4
        /*0024*/ 	.byte	0x03, 0x5f
        /*0026*/ 	.short	0x0101


	//----- nvinfo : EIATTR_INT_WARP_WIDE_INSTR_OFFSETS
	.align		4
        /*0028*/ 	.byte	0x04, 0x31
        /*002a*/ 	.short	(.L_22 - .L_21)


	//   ....[0]....
.L_21:
        /*002c*/ 	.word	0x00000390


	//   ....[1]....
        /*0030*/ 	.word	0x000003a0


	//   ....[2]....
        /*0034*/ 	.word	0x00000490


	//----- nvinfo : EIATTR_COOP_GROUP_MASK_REGIDS
	.align		4
.L_22:
        /*0038*/ 	.byte	0x04, 0x29
        /*003a*/ 	.short	(.L_24 - .L_23)


	//   ....[0]....
.L_23:
        /*003c*/ 	.word	0xffffffff


	//   ....[1]....
        /*0040*/ 	.word	0xffffffff


	//   ....[2]....
        /*0044*/ 	.word	0xffffffff


	//   ....[3]....
        /*0048*/ 	.word	0xffffffff


	//   ....[4]....
        /*004c*/ 	.word	0xffffffff


	//----- nvinfo : EIATTR_COOP_GROUP_INSTR_OFFSETS
	.align		4
.L_24:
        /*0050*/ 	.byte	0x04, 0x28
        /*0052*/ 	.short	(.L_26 - .L_25)


	//   ....[0]....
.L_25:
        /*0054*/ 	.word	0x00000060


	//   ....[1]....
        /*0058*/ 	.word	0x00000070


	//   ....[2]....
        /*005c*/ 	.word	0x00000130


	//   ....[3]....
        /*0060*/ 	.word	0x00000280


	//   ....[4]....
        /*0064*/ 	.word	0x00000f80


	//----- nvinfo : EIATTR_REG_RECONFIG
	.align		4
.L_26:
        /*0068*/ 	.byte	0x01, 0x54
	.zero		2


	//----- nvinfo : EIATTR_MBARRIER_INSTR_OFFSETS
	.align		4
        /*006c*/ 	.byte	0x04, 0x39
        /*006e*/ 	.short	(.L_28 - .L_27)


	//   ....[0]....
.L_27:
        /*0070*/ 	.word	0x00000230
        /*0074*/ 	.word	0x000000ff
        /*0078*/ 	.word	0x00000000
        /*007c*/ 	.short	0x0100
        /*007e*/ 	.byte	0x08
	.zero		1


	//   ....[1]....
        /*0080*/ 	.word	0x00000240
        /*0084*/ 	.word	0x000000ff
        /*0088*/ 	.word	0x00000010
        /*008c*/ 	.short	0x0100
        /*008e*/ 	.byte	0x08
	.zero		1


	//   ....[2]....
        /*0090*/ 	.word	0x00000250
        /*0094*/ 	.word	0x000000ff
        /*0098*/ 	.word	0x00000008
        /*009c*/ 	.short	0x0100
        /*009e*/ 	.byte	0x08
	.zero		1


	//   ....[3]....
        /*00a0*/ 	.word	0x00000260
        /*00a4*/ 	.word	0x000000ff
        /*00a8*/ 	.word	0x00000018
        /*00ac*/ 	.short	0x0100
        /*00ae*/ 	.byte	0x08
	.zero		1


	//   ....[4]....
        /*00b0*/ 	.word	0x000004e0
        /*00b4*/ 	.word	0x000000ff
        /*00b8*/ 	.word	0x00000030
        /*00bc*/ 	.short	0x0100
        /*00be*/ 	.byte	0x06
	.zero		1


	//   ....[5]....
        /*00c0*/ 	.word	0x00000540
        /*00c4*/ 	.word	0x000000ff
        /*00c8*/ 	.word	0x00000038
        /*00cc*/ 	.short	0x0100
        /*00ce*/ 	.byte	0x06
	.zero		1


	//   ....[6]....
        /*00d0*/ 	.word	0x000014b0
        /*00d4*/ 	.word	0x000000ff
        /*00d8*/ 	.word	0x00000000
        /*00dc*/ 	.short	0x010a
        /*00de*/ 	.byte	0x07
	.zero		1


	//   ....[7]....
        /*00e0*/ 	.word	0x00001510
        /*00e4*/ 	.word	0x000000ff
        /*00e8*/ 	.word	0x00000000
        /*00ec*/ 	.short	0x010a
        /*00ee*/ 	.byte	0x07
	.zero		1


	//   ....[8]....
        /*00f0*/ 	.word	0x00001e20
        /*00f4*/ 	.word	0x000000ff
        /*00f8*/ 	.word	0x00000000
        /*00fc*/ 	.short	0x010a
        /*00fe*/ 	.byte	0x0c
	.zero		1


	//   ....[9]....
        /*0100*/ 	.word	0x00001e60
        /*0104*/ 	.word	0x000000ff
        /*0108*/ 	.word	0x00000000
        /*010c*/ 	.short	0x010a
        /*010e*/ 	.byte	0x0c
	.zero		1


	//   ....[10]....
        /*0110*/ 	.word	0x00002480
        /*0114*/ 	.word	0x000000ff
        /*0118*/ 	.word	0x00000000
        /*011c*/ 	.short	0x0101
        /*011e*/ 	.byte	0x08
	.zero		1


	//   ....[11]....
        /*0120*/ 	.word	0x00002ab0
        /*0124*/ 	.word	0x000000ff
        /*0128*/ 	.word	0x00000000
        /*012c*/ 	.short	0x0101
        /*012e*/ 	.byte	0x06
	.zero		1


	//   ....[12]....
        /*0130*/ 	.word	0x000085d0
        /*0134*/ 	.word	0x00000012
        /*0138*/ 	.word	0x00000010
        /*013c*/ 	.short	0x010a
        /*013e*/ 	.byte	0x3f
	.zero		1


	//   ....[13]....
        /*0140*/ 	.word	0x000089a0
        /*0144*/ 	.word	0x00000006
        /*0148*/ 	.word	0x00000038
        /*014c*/ 	.short	0x0101
        /*014e*/ 	.byte	0x3f
	.zero		1


	//   ....[14]....
        /*0150*/ 	.word	0x00009090
        /*0154*/ 	.word	0x00000007
        /*0158*/ 	.word	0x00000000
        /*015c*/ 	.short	0x010a
        /*015e*/ 	.byte	0x3f
	.zero		1


	//   ....[15]....
        /*0160*/ 	.word	0x00009110
        /*0164*/ 	.word	0x00000005
        /*0168*/ 	.word	0x00000000
        /*016c*/ 	.short	0x010a
        /*016e*/ 	.byte	0x3f
	.zero		1


	//   ....[16]....
        /*0170*/ 	.word	0x00009180
        /*0174*/ 	.word	0x0000000b
        /*0178*/ 	.word	0x00000000
        /*017c*/ 	.short	0x010a
        /*017e*/ 	.byte	0x3f
	.zero		1


	//   ....[17]....
        /*0180*/ 	.word	0x000091e0
        /*0184*/ 	.word	0x0000000c
        /*0188*/ 	.word	0x00000000
        /*018c*/ 	.short	0x010a
        /*018e*/ 	.byte	0x3f
	.zero		1


	//   ....[18]....
        /*0190*/ 	.word	0x000092b0
        /*0194*/ 	.word	0x00000012
        /*0198*/ 	.word	0x00000010
        /*019c*/ 	.short	0x010a
        /*019e*/ 	.byte	0x3f
	.zero		1


	//   ....[19]....
        /*01a0*/ 	.word	0x00009390
        /*01a4*/ 	.word	0x00000007
        /*01a8*/ 	.word	0x00000000
        /*01ac*/ 	.short	0x010a
        /*01ae*/ 	.byte	0x3f
	.zero		1


	//----- nvinfo : EIATTR_NUM_MBARRIERS
	.align		4
.L_28:
        /*01b0*/ 	.byte	0x03, 0x38
        /*01b2*/ 	.short	0x0006


	//----- nvinfo : EIATTR_EXIT_INSTR_OFFSETS
	.align		4
        /*01b4*/ 	.byte	0x04, 0x1c
        /*01b6*/ 	.short	(.L_30 - .L_29)


	//   ....[0]....
.L_29:
        /*01b8*/ 	.word	0x00000590


	//   ....[1]....
        /*01bc*/ 	.word	0x00000e50


	//   ....[2]....
        /*01c0*/ 	.word	0x00007c40


	//   ....[3]....
        /*01c4*/ 	.word	0x00008270


	//   ....[4]....
        /*01c8*/ 	.word	0x00009160


	//----- nvinfo : EIATTR_MAX_THREADS
	.align		4
.L_30:
        /*01cc*/ 	.byte	0x04, 0x05
        /*01ce*/ 	.short	(.L_32 - .L_31)
.L_31:
        /*01d0*/ 	.word	0x00000180
        /*01d4*/ 	.word	0x00000001
        /*01d8*/ 	.word	0x00000001


	//----- nvinfo : EIATTR_CRS_STACK_SIZE
	.align		4
.L_32:
        /*01dc*/ 	.byte	0x04, 0x1e
        /*01de*/ 	.short	(.L_34 - .L_33)
.L_33:
        /*01e0*/ 	.word	0x00000000


	//----- nvinfo : EIATTR_CBANK_PARAM_SIZE
	.align		4
.L_34:
        /*01e4*/ 	.byte	0x03, 0x19
        /*01e6*/ 	.short	0x0470


	//----- nvinfo : EIATTR_PARAM_CBANK
	.align		4
        /*01e8*/ 	.byte	0x04, 0x0a
        /*01ea*/ 	.short	(.L_36 - .L_35)
	.align		4
.L_35:
        /*01ec*/ 	.word	index@(.nv.constant0._ZN7cutlass13device_kernelINS_4gemm6kernel13GemmUniversalIN4cute5tupleIJiiiiEEENS1_10collective13CollectiveMmaINS1_37MainloopSm90TmaGmmaWarpSpecializedFP8ILi2ENS5_IJNS4_1CILi1EEESB_SB_EEENS1_35KernelTmaWarpSpecializedCooperativeEEENS5_IJNSA_ILi256EEENSA_ILi64EEENSA_ILi32EEEEEENS_12float_e4m3_tENS5_IJlSB_lEEESJ_SK_NS4_8TiledMMAINS4_8MMA_AtomIJNS4_4SM904GMMA30MMA_64x64x32_F32E4M3E4M3_SS_TNILNSO_7ScaleInE1ELSQ_1EEEEEENS4_6LayoutINS5_IJNSA_ILi2EEESB_SB_EEENS5_IJSB_NSA_ILi0EEESW_EEEEENS5_IJNS4_10UnderscoreESZ_SZ_EEEEENS4_13SM90_TMA_LOADENS4_14ComposedLayoutINS4_7SwizzleILi1ELi4ELi3EEENS4_18smem_ptr_flag_bitsILi8EEENST_INS5_IJNSA_ILi8EEESH_EEENS5_IJSH_SB_EEEEEEEvNS4_8identityES12_S1C_vS1D_EENS_8epilogue10collective6detail29Sm90TmaWarpSpecializedAdapterINS1G_15DefaultEpilogueISJ_SK_SK_NS1F_6thread17LinearCombinationISJ_Li1EffLNS1K_9ScaleType4KindE0ELNS_15FloatRoundStyleE2ESJ_EENS1_15EpilogueDefaultEEEEEvvEEEEvNT_6ParamsE)
        /*01f0*/ 	.short	0x0210
        /*01f2*/ 	.short	0x0470


	//----- nvinfo : EIATTR_SW_WAR
	.align		4
.L_36:
        /*01f4*/ 	.byte	0x04, 0x36
        /*01f6*/ 	.short	(.L_38 - .L_37)
.L_37:
        /*01f8*/ 	.word	0x00000008
.L_38:


//--------------------- .nv.callgraph             --------------------------
	.section	.nv.callgraph,"",@"SHT_CUDA_CALLGRAPH"
	.align	4
	.sectionentsize	8
	.align		4
        /*0000*/ 	.word	0x00000000
	.align		4
        /*0004*/ 	.word	0xffffffff
	.align		4
        /*0008*/ 	.word	0x00000000
	.align		4
        /*000c*/ 	.word	0xfffffffe
	.align		4
        /*0010*/ 	.word	0x00000000
	.align		4
        /*0014*/ 	.word	0xfffffffd
	.align		4
        /*0018*/ 	.word	0x00000000
	.align		4
        /*001c*/ 	.word	0xfffffffc


//--------------------- .nv.constant4             --------------------------
	.section	.nv.constant4,"a",@progbits
	.align	8
	.align		8
.nv.constant4:
        /*0000*/ 	.dword	_ZN40_INTERNAL_fad225d3_4_k_cu_45398b21_293094cuda3std3__45__cpo5beginE
	.align		8
        /*0008*/ 	.dword	_ZN40_INTERNAL_fad225d3_4_k_cu_45398b21_293094cuda3std3__45__cpo3endE
	.align		8
        /*0010*/ 	.dword	_ZN40_INTERNAL_fad225d3_4_k_cu_45398b21_293094cuda3std3__45__cpo6cbeginE
	.align		8
        /*0018*/ 	.dword	_ZN40_INTERNAL_fad225d3_4_k_cu_45398b21_293094cuda3std3__45__cpo4cendE
	.align		8
        /*0020*/ 	.dword	_ZN40_INTERNAL_fad225d3_4_k_cu_45398b21_293094cuda3std3__442_GLOBAL__N__fad225d3_4_k_cu_45398b21_293096ignoreE
	.align		8
        /*0028*/ 	.dword	_ZN40_INTERNAL_fad225d3_4_k_cu_45398b21_293094cuda3std3__419piecewise_constructE
	.align		8
        /*0030*/ 	.dword	_ZN40_INTERNAL_fad225d3_4_k_cu_45398b21_293094cuda3std3__48in_placeE
	.align		8
        /*0038*/ 	.dword	_ZN40_INTERNAL_fad225d3_4_k_cu_45398b21_293094cuda3std6ranges3__45__cpo4swapE
	.align		8
        /*0040*/ 	.dword	_ZN40_INTERNAL_fad225d3_4_k_cu_45398b21_293094cuda3std6ranges3__45__cpo9iter_moveE
	.align		8
        /*0048*/ 	.dword	_ZN40_INTERNAL_fad225d3_4_k_cu_45398b21_293094cute7productE
	.align		8
        /*0050*/ 	.dword	_ZN40_INTERNAL_fad225d3_4_k_cu_45398b21_293094cute1_E


//--------------------- .text._ZN7cutlass13device_kernelINS_4gemm6kernel13GemmUniversalIN4cute5tupleIJiiiiEEENS1_10collective13CollectiveMmaINS1_37MainloopSm90TmaGmmaWarpSpecializedFP8ILi2ENS5_IJNS4_1CILi1EEESB_SB_EEENS1_35KernelTmaWarpSpecializedCooperativeEEENS5_IJNSA_ILi256EEENSA_ILi64EEENSA_ILi32EEEEEENS_12float_e4m3_tENS5_IJlSB_lEEESJ_SK_NS4_8TiledMMAINS4_8MMA_AtomIJNS4_4SM904GMMA30MMA_64x64x32_F32E4M3E4M3_SS_TNILNSO_7ScaleInE1ELSQ_1EEEEEENS4_6LayoutINS5_IJNSA_ILi2EEESB_SB_EEENS5_IJSB_NSA_ILi0EEESW_EEEEENS5_IJNS4_10UnderscoreESZ_SZ_EEEEENS4_13SM90_TMA_LOADENS4_14ComposedLayoutINS4_7SwizzleILi1ELi4ELi3EEENS4_18smem_ptr_flag_bitsILi8EEENST_INS5_IJNSA_ILi8EEESH_EEENS5_IJSH_SB_EEEEEEEvNS4_8identityES12_S1C_vS1D_EENS_8epilogue10collective6detail29Sm90TmaWarpSpecializedAdapterINS1G_15DefaultEpilogueISJ_SK_SK_NS1F_6thread17LinearCombinationISJ_Li1EffLNS1K_9ScaleType4KindE0ELNS_15FloatRoundStyleE2ESJ_EENS1_15EpilogueDefaultEEEEEvvEEEEvNT_6ParamsE --------------------------
	.section	.text._ZN7cutlass13device_kernelINS_4gemm6kernel13GemmUniversalIN4cute5tupleIJiiiiEEENS1_10collective13CollectiveMmaINS1_37MainloopSm90TmaGmmaWarpSpecializedFP8ILi2ENS5_IJNS4_1CILi1EEESB_SB_EEENS1_35KernelTmaWarpSpecializedCooperativeEEENS5_IJNSA_ILi256EEENSA_ILi64EEENSA_ILi32EEEEEENS_12float_e4m3_tENS5_IJlSB_lEEESJ_SK_NS4_8TiledMMAINS4_8MMA_AtomIJNS4_4SM904GMMA30MMA_64x64x32_F32E4M3E4M3_SS_TNILNSO_7ScaleInE1ELSQ_1EEEEEENS4_6LayoutINS5_IJNSA_ILi2EEESB_SB_EEENS5_IJSB_NSA_ILi0EEESW_EEEEENS5_IJNS4_10UnderscoreESZ_SZ_EEEEENS4_13SM90_TMA_LOADENS4_14ComposedLayoutINS4_7SwizzleILi1ELi4ELi3EEENS4_18smem_ptr_flag_bitsILi8EEENST_INS5_IJNSA_ILi8EEESH_EEENS5_IJSH_SB_EEEEEEEvNS4_8identityES12_S1C_vS1D_EENS_8epilogue10collective6detail29Sm90TmaWarpSpecializedAdapterINS1G_15DefaultEpilogueISJ_SK_SK_NS1F_6thread17LinearCombinationISJ_Li1EffLNS1K_9ScaleType4KindE0ELNS_15FloatRoundStyleE2ESJ_EENS1_15EpilogueDefaultEEEEEvvEEEEvNT_6ParamsE,"ax",@progbits
	.align	128
.text._ZN7cutlass13device_kernelINS_4gemm6kernel13GemmUniversalIN4cute5tupleIJiiiiEEENS1_10collective13CollectiveMmaINS1_37MainloopSm90TmaGmmaWarpSpecializedFP8ILi2ENS5_IJNS4_1CILi1EEESB_SB_EEENS1_35KernelTmaWarpSpecializedCooperativeEEENS5_IJNSA_ILi256EEENSA_ILi64EEENSA_ILi32EEEEEENS_12float_e4m3_tENS5_IJlSB_lEEESJ_SK_NS4_8TiledMMAINS4_8MMA_AtomIJNS4_4SM904GMMA30MMA_64x64x32_F32E4M3E4M3_SS_TNILNSO_7ScaleInE1ELSQ_1EEEEEENS4_6LayoutINS5_IJNSA_ILi2EEESB_SB_EEENS5_IJSB_NSA_ILi0EEESW_EEEEENS5_IJNS4_10UnderscoreESZ_SZ_EEEEENS4_13SM90_TMA_LOADENS4_14ComposedLayoutINS4_7SwizzleILi1ELi4ELi3EEENS4_18smem_ptr_flag_bitsILi8EEENST_INS5_IJNSA_ILi8EEESH_EEENS5_IJSH_SB_EEEEEEEvNS4_8identityES12_S1C_vS1D_EENS_8epilogue10collective6detail29Sm90TmaWarpSpecializedAdapterINS1G_15DefaultEpilogueISJ_SK_SK_NS1F_6thread17LinearCombinationISJ_Li1EffLNS1K_9ScaleType4KindE0ELNS_15FloatRoundStyleE2ESJ_EENS1_15EpilogueDefaultEEEEEvvEEEEvNT_6ParamsE:
        .type           _ZN7cutlass13device_kernelINS_4gemm6kernel13GemmUniversalIN4cute5tupleIJiiiiEEENS1_10collective13CollectiveMmaINS1_37MainloopSm90TmaGmmaWarpSpecializedFP8ILi2ENS5_IJNS4_1CILi1EEESB_SB_EEENS1_35KernelTmaWarpSpecializedCooperativeEEENS5_IJNSA_ILi256EEENSA_ILi64EEENSA_ILi32EEEEEENS_12float_e4m3_tENS5_IJlSB_lEEESJ_SK_NS4_8TiledMMAINS4_8MMA_AtomIJNS4_4SM904GMMA30MMA_64x64x32_F32E4M3E4M3_SS_TNILNSO_7ScaleInE1ELSQ_1EEEEEENS4_6LayoutINS5_IJNSA_ILi2EEESB_SB_EEENS5_IJSB_NSA_ILi0EEESW_EEEEENS5_IJNS4_10UnderscoreESZ_SZ_EEEEENS4_13SM90_TMA_LOADENS4_14ComposedLayoutINS4_7SwizzleILi1ELi4ELi3EEENS4_18smem_ptr_flag_bitsILi8EEENST_INS5_IJNSA_ILi8EEESH_EEENS5_IJSH_SB_EEEEEEEvNS4_8identityES12_S1C_vS1D_EENS_8epilogue10collective6detail29Sm90TmaWarpSpecializedAdapterINS1G_15DefaultEpilogueISJ_SK_SK_NS1F_6thread17LinearCombinationISJ_Li1EffLNS1K_9ScaleType4KindE0ELNS_15FloatRoundStyleE2ESJ_EENS1_15EpilogueDefaultEEEEEvvEEEEvNT_6ParamsE,@function
        .size           _ZN7cutlass13device_kernelINS_4gemm6kernel13GemmUniversalIN4cute5tupleIJiiiiEEENS1_10collective13CollectiveMmaINS1_37MainloopSm90TmaGmmaWarpSpecializedFP8ILi2ENS5_IJNS4_1CILi1EEESB_SB_EEENS1_35KernelTmaWarpSpecializedCooperativeEEENS5_IJNSA_ILi256EEENSA_ILi64EEENSA_ILi32EEEEEENS_12float_e4m3_tENS5_IJlSB_lEEESJ_SK_NS4_8TiledMMAINS4_8MMA_AtomIJNS4_4SM904GMMA30MMA_64x64x32_F32E4M3E4M3_SS_TNILNSO_7ScaleInE1ELSQ_1EEEEEENS4_6LayoutINS5_IJNSA_ILi2EEESB_SB_EEENS5_IJSB_NSA_ILi0EEESW_EEEEENS5_IJNS4_10UnderscoreESZ_SZ_EEEEENS4_13SM90_TMA_LOADENS4_14ComposedLayoutINS4_7SwizzleILi1ELi4ELi3EEENS4_18smem_ptr_flag_bitsILi8EEENST_INS5_IJNSA_ILi8EEESH_EEENS5_IJSH_SB_EEEEEEEvNS4_8identityES12_S1C_vS1D_EENS_8epilogue10collective6detail29Sm90TmaWarpSpecializedAdapterINS1G_15DefaultEpilogueISJ_SK_SK_NS1F_6thread17LinearCombinationISJ_Li1EffLNS1K_9ScaleType4KindE0ELNS_15FloatRoundStyleE2ESJ_EENS1_15EpilogueDefaultEEEEEvvEEEEvNT_6ParamsE,(.L_x_197 - _ZN7cutlass13device_kernelINS_4gemm6kernel13GemmUniversalIN4cute5tupleIJiiiiEEENS1_10collective13CollectiveMmaINS1_37MainloopSm90TmaGmmaWarpSpecializedFP8ILi2ENS5_IJNS4_1CILi1EEESB_SB_EEENS1_35KernelTmaWarpSpecializedCooperativeEEENS5_IJNSA_ILi256EEENSA_ILi64EEENSA_ILi32EEEEEENS_12float_e4m3_tENS5_IJlSB_lEEESJ_SK_NS4_8TiledMMAINS4_8MMA_AtomIJNS4_4SM904GMMA30MMA_64x64x32_F32E4M3E4M3_SS_TNILNSO_7ScaleInE1ELSQ_1EEEEEENS4_6LayoutINS5_IJNSA_ILi2EEESB_SB_EEENS5_IJSB_NSA_ILi0EEESW_EEEEENS5_IJNS4_10UnderscoreESZ_SZ_EEEEENS4_13SM90_TMA_LOADENS4_14ComposedLayoutINS4_7SwizzleILi1ELi4ELi3EEENS4_18smem_ptr_flag_bitsILi8EEENST_INS5_IJNSA_ILi8EEESH_EEENS5_IJSH_SB_EEEEEEEvNS4_8identityES12_S1C_vS1D_EENS_8epilogue10collective6detail29Sm90TmaWarpSpecializedAdapterINS1G_15DefaultEpilogueISJ_SK_SK_NS1F_6thread17LinearCombinationISJ_Li1EffLNS1K_9ScaleType4KindE0ELNS_15FloatRoundStyleE2ESJ_EENS1_15EpilogueDefaultEEEEEvvEEEEvNT_6ParamsE)
        .other          _ZN7cutlass13device_kernelINS_4gemm6kernel13GemmUniversalIN4cute5tupleIJiiiiEEENS1_10collective13CollectiveMmaINS1_37MainloopSm90TmaGmmaWarpSpecializedFP8ILi2ENS5_IJNS4_1CILi1EEESB_SB_EEENS1_35KernelTmaWarpSpecializedCooperativeEEENS5_IJNSA_ILi256EEENSA_ILi64EEENSA_ILi32EEEEEENS_12float_e4m3_tENS5_IJlSB_lEEESJ_SK_NS4_8TiledMMAINS4_8MMA_AtomIJNS4_4SM904GMMA30MMA_64x64x32_F32E4M3E4M3_SS_TNILNSO_7ScaleInE1ELSQ_1EEEEEENS4_6LayoutINS5_IJNSA_ILi2EEESB_SB_EEENS5_IJSB_NSA_ILi0EEESW_EEEEENS5_IJNS4_10UnderscoreESZ_SZ_EEEEENS4_13SM90_TMA_LOADENS4_14ComposedLayoutINS4_7SwizzleILi1ELi4ELi3EEENS4_18smem_ptr_flag_bitsILi8EEENST_INS5_IJNSA_ILi8EEESH_EEENS5_IJSH_SB_EEEEEEEvNS4_8identityES12_S1C_vS1D_EENS_8epilogue10collective6detail29Sm90TmaWarpSpecializedAdapterINS1G_15DefaultEpilogueISJ_SK_SK_NS1F_6thread17LinearCombinationISJ_Li1EffLNS1K_9ScaleType4KindE0ELNS_15FloatRoundStyleE2ESJ_EENS1_15EpilogueDefaultEEEEEvvEEEEvNT_6ParamsE,@"STO_CUDA_ENTRY STV_DEFAULT"
_ZN7cutlass13device_kernelINS_4gemm6kernel13GemmUniversalIN4cute5tupleIJiiiiEEENS1_10collective13CollectiveMmaINS1_37MainloopSm90TmaGmmaWarpSpecializedFP8ILi2ENS5_IJNS4_1CILi1EEESB_SB_EEENS1_35KernelTmaWarpSpecializedCooperativeEEENS5_IJNSA_ILi256EEENSA_ILi64EEENSA_ILi32EEEEEENS_12float_e4m3_tENS5_IJlSB_lEEESJ_SK_NS4_8TiledMMAINS4_8MMA_AtomIJNS4_4SM904GMMA30MMA_64x64x32_F32E4M3E4M3_SS_TNILNSO_7ScaleInE1ELSQ_1EEEEEENS4_6LayoutINS5_IJNSA_ILi2EEESB_SB_EEENS5_IJSB_NSA_ILi0EEESW_EEEEENS5_IJNS4_10UnderscoreESZ_SZ_EEEEENS4_13SM90_TMA_LOADENS4_14ComposedLayoutINS4_7SwizzleILi1ELi4ELi3EEENS4_18smem_ptr_flag_bitsILi8EEENST_INS5_IJNSA_ILi8EEESH_EEENS5_IJSH_SB_EEEEEEEvNS4_8identityES12_S1C_vS1D_EENS_8epilogue10collective6detail29Sm90TmaWarpSpecializedAdapterINS1G_15DefaultEpilogueISJ_SK_SK_NS1F_6thread17LinearCombinationISJ_Li1EffLNS1K_9ScaleType4KindE0ELNS_15FloatRoundStyleE2ESJ_EENS1_15EpilogueDefaultEEEEEvvEEEEvNT_6ParamsE:
[----:B------:R-:W-:Y:S01]  /*0000*/  LDC R1, c[0x0][0x28] ;  /* 0x00000a00ff017b82 */ /* 0x000fe20000000800 */
[----:B------:R-:W0:Y:S01]  /*0010*/  S2R R0, SR_TID.X ;  /* 0x0000000000007919 */ /* 0x000e220000002100 */
[----:B------:R-:W-:Y:S01]  /*0020*/  ELECT P0, URZ, PT ;  /* 0x00000000003f782f */ /* 0x000fe20003800000 */
[----:B------:R-:W-:Y:S01]  /*0030*/  BSSY B0, `(.L_x_0) ;  /* 0x000000f000007945 */ /* 0x000fe20003800000 */
[--C-:B0-----:R-:W-:Y:S02]  /*0040*/  SHF.R.U32.HI R2, RZ, 0x5, R0.reuse ;  /* 0x00000005ff027819 */ /* 0x101fe40000011600 */
[----:B------:R-:W-:-:S03]  /*0050*/  SHF.R.U32.HI R3, RZ, 0x7, R0 ;  /* 0x00000007ff037819 */ /* 0x000fc60000011600 */
[----:B------:R-:W0:Y:S04]  /*0060*/  SHFL.IDX PT, R5, R2, RZ, 0x1f ;  /* 0x00001fff02057589 */ /* 0x000e2800000e0000 */
[----:B------:R1:W2:Y:S01]  /*0070*/  SHFL.IDX PT, R6, R3, RZ, 0x1f ;  /* 0x00001fff03067589 */ /* 0x0002a200000e0000 */
[----:B0-----:R-:W-:-:S13]  /*0080*/  ISETP.NE.OR P0, PT, R5, RZ, !P0 ;  /* 0x000000ff0500720c */ /* 0x001fda0004705670 */
[----:B-12---:R-:W-:Y:S05]  /*0090*/  @P0 BRA `(.L_x_1) ;  /* 0x0000000000200947 */ /* 0x006fea0003800000 */
[----:B------:R-:W-:Y:S02]  /*00a0*/  ULDC.64 UR4, c[0x0][0x198] ;  /* 0x0000660000047ab9 */ /* 0x000fe40000000a00 */
[----:B------:R-:W-:Y:S02]  /*00b0*/  UIADD3 UR6, UP0, UR4, 0xf0, URZ ;  /* 0x000000f004067890 */ /* 0x000fe4000ff1e03f */
[----:B------:R-:W-:Y:S02]  /*00c0*/  UIADD3 UR4, UP1, UR4, 0x1f0, URZ ;  /* 0x000001f004047890 */ /* 0x000fe4000ff3e03f */
[----:B------:R-:W-:Y:S02]  /*00d0*/  UIADD3.X UR7, URZ, UR5, URZ, UP0, !UPT ;  /* 0x000000053f077290 */ /* 0x000fe400087fe43f */
[----:B------:R-:W-:-:S07]  /*00e0*/  UIADD3.X UR5, URZ, UR5, URZ, UP1, !UPT ;  /* 0x000000053f057290 */ /* 0x000fce0008ffe43f */
[----:B------:R0:W-:Y:S02]  /*00f0*/  UTMACCTL.PF [UR6] ;  /* 0x00000000060079b9 */ /* 0x0001e40008040000 */
[----:B------:R0:W-:Y:S02]  /*0100*/  UTMACCTL.PF [UR4] ;  /* 0x00000000040079b9 */ /* 0x0001e40008040000 */
[----:B0-----:R-:W-:Y:S01]  /*0110*/  NOP ;  /* 0x0000000000007918 */ /* 0x001fe20000000000 */
.L_x_1:
[----:B------:R-:W-:Y:S05]  /*0120*/  BSYNC B0 ;  /* 0x0000000000007941 */ /* 0x000fea0003800000 */
.L_x_0:
[----:B------:R-:W0:Y:S02]  /*0130*/  SHFL.IDX PT, R3, R2, RZ, 0x1f ;  /* 0x00001fff02037589 */ /* 0x000e2400000e0000 */
[----:B0-----:R-:W-:-:S13]  /*0140*/  ISETP.NE.AND P0, PT, R3, RZ, PT ;  /* 0x000000ff0300720c */ /* 0x001fda0003f05270 */
[----:B------:R-:W-:Y:S05]  /*0150*/  @P0 BRA `(.L_x_2) ;  /* 0x0000000000480947 */ /* 0x000fea0003800000 */
[----:B------:R-:W0:Y:S01]  /*0160*/  S2UR UR8, SR_CgaCtaId ;  /* 0x00000000000879c3 */ /* 0x000e220000008800 */
[----:B------:R-:W-:Y:S01]  /*0170*/  UMOV UR4, 0x400 ;  /* 0x0000040000047882 */ /* 0x000fe20000000000 */
[----:B------:R-:W-:Y:S01]  /*0180*/  UMOV UR5, 0x1 ;  /* 0x0000000100057882 */ /* 0x000fe20000000000 */
[----:B------:R-:W-:Y:S01]  /*0190*/  UMOV UR6, 0x100 ;  /* 0x0000010000067882 */ /* 0x000fe20000000000 */
[----:B------:R-:W-:Y:S01]  /*01a0*/  ELECT P0, URZ, PT ;  /* 0x00000000003f782f */ /* 0x000fe20003800000 */
[----:B------:R-:W-:-:S04]  /*01b0*/  UIADD3 UR6, -UR6, 0x100000, URZ ;  /* 0x0010000006067890 */ /* 0x000fc8000fffe13f */
[----:B------:R-:W-:Y:S02]  /*01c0*/  USHF.L.U32 UR7, UR6, 0xb, URZ ;  /* 0x0000000b06077899 */ /* 0x000fe4000800063f */
[----:B------:R-:W-:Y:S02]  /*01d0*/  USHF.L.U32 UR6, UR6, 0x1, URZ ;  /* 0x0000000106067899 */ /* 0x000fe4000800063f */
[----:B0-----:R-:W-:Y:S02]  /*01e0*/  ULEA UR8, UR8, UR4, 0x18 ;  /* 0x0000000408087291 */ /* 0x001fe4000f8ec03f */
[----:B------:R-:W-:-:S04]  /*01f0*/  UIADD3 UR4, -UR5, 0x100000, URZ ;  /* 0x0010000005047890 */ /* 0x000fc8000fffe13f */
[----:B------:R-:W-:Y:S02]  /*0200*/  USHF.L.U32 UR5, UR4, 0xb, URZ ;  /* 0x0000000b04057899 */ /* 0x000fe4000800063f */
[----:B------:R-:W-:Y:S01]  /*0210*/  USHF.L.U32 UR4, UR4, 0x1, URZ ;  /* 0x0000000104047899 */ /* 0x000fe2000800063f */
[----:B------:R-:W0:Y:S11]  /*0220*/  FENCE.VIEW.ASYNC.S ;  /* 0x00000000000073c6 */ /* 0x000e360000000000 */
[----:B0-----:R0:W1:Y:S01]  /*0230*/  SYNCS.EXCH.64 URZ, [UR8], UR4 ;  /* 0x00000004083f75b2 */ /* 0x0010620008000100 */
[----:B------:R0:W2:Y:S01]  /*0240*/  SYNCS.EXCH.64 URZ, [UR8+0x10], UR6 ;  /* 0x00001006083f75b2 */ /* 0x0000a20008000100 */
[----:B------:R0:W3:Y:S01]  /*0250*/  SYNCS.EXCH.64 URZ, [UR8+0x8], UR4 ;  /* 0x00000804083f75b2 */ /* 0x0000e20008000100 */
[----:B------:R0:W4:Y:S01]  /*0260*/  SYNCS.EXCH.64 URZ, [UR8+0x18], UR6 ;  /* 0x00001806083f75b2 */ /* 0x0001220008000100 */
[----:B------:R-:W-:Y:S01]  /*0270*/  NOP ;  /* 0x0000000000007918 */ /* 0x000fe20000000000 */
.L_x_2:
[----:B------:R-:W5:Y:S01]  /*0280*/  SHFL.IDX PT, R2, R2, RZ, 0x1f ;  /* 0x00001fff02027589 */ /* 0x000f6200000e0000 */
[----:B------:R-:W1:Y:S01]  /*0290*/  LDC R3, c[0x0][0x65c] ;  /* 0x00019700ff037b82 */ /* 0x000e620000000800 */
[----:B------:R-:W-:Y:S02]  /*02a0*/  ELECT P0, URZ, PT ;  /* 0x00000000003f782f */ /* 0x000fe40003800000 */
[----:B------:R-:W-:Y:S01]  /*02b0*/  SHF.R.S32.HI R4, RZ, 0x1f, R5 ;  /* 0x0000001fff047819 */ /* 0x000fe20000011405 */
[----:B------:R-:W2:Y:S01]  /*02c0*/  S2R R10, SR_CTAID.Y ;  /* 0x00000000000a7919 */ /* 0x000ea20000002600 */
[----:B0-----:R-:W-:Y:S01]  /*02d0*/  UMOV UR4, 0x20 ;  /* 0x0000002000047882 */ /* 0x001fe20000000000 */
[C---:B------:R-:W-:Y:S01]  /*02e0*/  ISETP.NE.AND P2, PT, R6.reuse, RZ, PT ;  /* 0x000000ff0600720c */ /* 0x040fe20003f45270 */
[----:B------:R-:W-:Y:S01]  /*02f0*/  VIADD R11, R6, 0xffffffff ;  /* 0xffffffff060b7836 */ /* 0x000fe20000000000 */
[----:B------:R-:W0:Y:S01]  /*0300*/  S2R R8, SR_CTAID.X ;  /* 0x0000000000087919 */ /* 0x000e220000002500 */
[----:B------:R-:W-:Y:S01]  /*0310*/  LEA.HI R4, R4, R5, RZ, 0x2 ;  /* 0x0000000504047211 */ /* 0x000fe200078f10ff */
[----:B------:R-:W-:Y:S01]  /*0320*/  NOP ;  /* 0x0000000000007918 */ /* 0x000fe20000000000 */
[----:B------:R-:W-:Y:S01]  /*0330*/  NOP ;  /* 0x0000000000007918 */ /* 0x000fe20000000000 */
[----:B------:R-:W-:-:S02]  /*0340*/  ISETP.GE.U32.AND P1, PT, R11, 0x2, PT ;  /* 0x000000020b00780c */ /* 0x000fc40003f26070 */
[----:B------:R-:W-:-:S05]  /*0350*/  LOP3.LUT R4, R4, 0xfffffffc, RZ, 0xc0, !PT ;  /* 0xfffffffc04047812 */ /* 0x000fca00078ec0ff */
[----:B------:R-:W-:Y:S01]  /*0360*/  IMAD.IADD R5, R5, 0x1, -R4 ;  /* 0x0000000105057824 */ /* 0x000fe200078e0a04 */
[----:B-----5:R-:W-:Y:S02]  /*0370*/  ISETP.NE.OR P0, PT, R2, RZ, !P0 ;  /* 0x000000ff0200720c */ /* 0x020fe40004705670 */
[----:B-1----:R-:W-:-:S11]  /*0380*/  ISETP.NE.AND P3, PT, R3, 0x1, PT ;  /* 0x000000010300780c */ /* 0x002fd60003f65270 */
[----:B------:R-:W-:Y:S01]  /*0390*/  VOTEU.ALL UP0, P0 ;  /* 0x00000000003f7886 */ /* 0x000fe20000000000 */
[----:B------:R-:W-:Y:S01]  /*03a0*/  VOTEU.ALL UP1, P0 ;  /* 0x00000000003f7886 */ /* 0x000fe20000020000 */
[----:B------:R-:W0:Y:S01]  /*03b0*/  @P3 LDC R9, c[0x0][0x10] ;  /* 0x00000400ff093b82 */ /* 0x000e220000000800 */
[----:B--2---:R-:W-:Y:S02]  /*03c0*/  @P3 IMAD.MOV.U32 R2, RZ, RZ, R10 ;  /* 0x000000ffff023224 */ /* 0x004fe400078e000a */
[----:B------:R-:W-:Y:S01]  /*03d0*/  @!UP0 UMOV UR6, 0x400 ;  /* 0x0000040000068882 */ /* 0x000fe20000000000 */
[----:B------:R-:W-:-:S04]  /*03e0*/  @!UP0 UIADD3 UR4, -UR4, 0x100000, URZ ;  /* 0x0010000004048890 */ /* 0x000fc8000fffe13f */
[----:B------:R-:W-:Y:S02]  /*03f0*/  @!UP0 USHF.L.U32 UR5, UR4, 0xb, URZ ;  /* 0x0000000b04058899 */ /* 0x000fe4000800063f */
[----:B------:R-:W-:Y:S01]  /*0400*/  @!UP0 USHF.L.U32 UR4, UR4, 0x1, URZ ;  /* 0x0000000104048899 */ /* 0x000fe2000800063f */
[----:B------:R-:W-:Y:S02]  /*0410*/  @P3 IMAD.MOV.U32 R3, RZ, RZ, RZ ;  /* 0x000000ffff033224 */ /* 0x000fe400078e00ff */
[----:B------:R-:W-:Y:S01]  /*0420*/  @P3 IMAD.MOV.U32 R13, RZ, RZ, RZ ;  /* 0x000000ffff0d3224 */ /* 0x000fe200078e00ff */
[----:B------:R-:W1:Y:S08]  /*0430*/  @!UP0 S2UR UR7, SR_CgaCtaId ;  /* 0x00000000000789c3 */ /* 0x000e700000008800 */
[----:B------:R-:W2:Y:S01]  /*0440*/  @!P3 LDC R7, c[0x0][0xc] ;  /* 0x00000300ff07bb82 */ /* 0x000ea20000000800 */
[----:B0-----:R-:W-:-:S04]  /*0450*/  @P3 IMAD.WIDE.U32 R2, R8, R9, R2 ;  /* 0x0000000908023225 */ /* 0x001fc800078e0002 */
[----:B------:R-:W-:Y:S02]  /*0460*/  IMAD.MOV.U32 R9, RZ, RZ, RZ ;  /* 0x000000ffff097224 */ /* 0x000fe400078e00ff */
[----:B------:R-:W-:Y:S01]  /*0470*/  @P3 IMAD.IADD R3, R3, 0x1, R13 ;  /* 0x0000000103033824 */ /* 0x000fe200078e020d */
[----:B-1----:R-:W-:Y:S01]  /*0480*/  @!UP0 ULEA UR6, UR7, UR6, 0x18 ;  /* 0x0000000607068291 */ /* 0x002fe2000f8ec03f */
[----:B------:R-:W-:Y:S01]  /*0490*/  VOTEU.ALL UP0, P0 ;  /* 0x00000000003f7886 */ /* 0x000fe20000000000 */
[----:B------:R-:W-:-:S04]  /*04a0*/  ISETP.NE.AND P0, PT, R5, 0x3, PT ;  /* 0x000000030500780c */ /* 0x000fc80003f05270 */
[----:B------:R-:W-:-:S04]  /*04b0*/  ISETP.EQ.OR P0, PT, R5, RZ, !P0 ;  /* 0x000000ff0500720c */ /* 0x000fc80004702670 */
[----:B------:R-:W-:Y:S01]  /*04c0*/  ISETP.EQ.AND P0, PT, R6, RZ, P0 ;  /* 0x000000ff0600720c */ /* 0x000fe20000702270 */
[----:B------:R-:W0:Y:S02]  /*04d0*/  FENCE.VIEW.ASYNC.S ;  /* 0x00000000000073c6 */ /* 0x000e240000000000 */
[----:B0-----:R0:W3:Y:S01]  /*04e0*/  @!UP0 SYNCS.EXCH.64 URZ, [UR6+0x30], UR4 ;  /* 0x00003004063f85b2 */ /* 0x0010e20008000100 */
[----:B--2---:R-:W-:Y:S01]  /*04f0*/  @!P3 IMAD.WIDE.U32 R6, R7, R10, R8 ;  /* 0x0000000a0706b225 */ /* 0x004fe200078e0008 */
[----:B------:R-:W-:-:S03]  /*0500*/  SEL R4, RZ, 0x1, !P0 ;  /* 0x00000001ff047807 */ /* 0x000fc60004000000 */
[----:B------:R-:W-:Y:S02]  /*0510*/  @!P3 IMAD.MOV.U32 R2, RZ, RZ, R6 ;  /* 0x000000ffff02b224 */ /* 0x000fe400078e0006 */
[----:B------:R-:W-:Y:S01]  /*0520*/  @!P3 IMAD.MOV.U32 R3, RZ, RZ, R7 ;  /* 0x000000ffff03b224 */ /* 0x000fe200078e0007 */
[----:B------:R-:W-:Y:S01]  /*0530*/  SEL R4, R4, 0x2, P1 ;  /* 0x0000000204047807 */ /* 0x000fe20000800000 */
[----:B------:R0:W3:Y:S01]  /*0540*/  @!UP1 SYNCS.EXCH.64 URZ, [UR6+0x38], UR4 ;  /* 0x00003804063f95b2 */ /* 0x0000e20008000100 */
[----:B------:R-:W-:Y:S01]  /*0550*/  NOP ;  /* 0x0000000000007918 */ /* 0x000fe20000000000 */
[----:B---34-:R-:W-:Y:S06]  /*0560*/  BAR.SYNC.DEFER_BLOCKING 0x0 ;  /* 0x0000000000007b1d */ /* 0x018fec0000010000 */
[----:B------:R-:W-:Y:S05]  /*0570*/  @!P2 BRA `(.L_x_3) ;  /* 0x0000007400b4a947 */ /* 0x000fea0003800000 */
[----:B------:R-:W-:-:S13]  /*0580*/  ISETP.GT.U32.AND P0, PT, R11, 0x1, PT ;  /* 0x000000010b00780c */ /* 0x000fda0003f04070 */
[----:B0-----:R-:W-:Y:S05]  /*0590*/  @P0 EXIT ;  /* 0x000000000000094d */ /* 0x001fea0003800000 */
[----:B------:R-:W-:Y:S01]  /*05a0*/  ULDC.64 UR4, c[0x0][0x650] ;  /* 0x0001940000047ab9 */ /* 0x000fe20000000a00 */
[----:B------:R-:W-:Y:S01]  /*05b0*/  PRMT R12, RZ, 0x7610, R12 ;  /* 0x00007610ff0c7816 */ /* 0x000fe2000000000c */
[----:B------:R-:W-:Y:S01]  /*05c0*/  IMAD.MOV.U32 R7, RZ, RZ, -0x1 ;  /* 0xffffffffff077424 */ /* 0x000fe200078e00ff */
[----:B------:R-:W-:Y:S01]  /*05d0*/  ISETP.GE.U32.AND P0, PT, R2, UR4, PT ;  /* 0x0000000402007c0c */ /* 0x000fe2000bf06070 */
[----:B------:R-:W-:Y:S02]  /*05e0*/  IMAD.MOV.U32 R6, RZ, RZ, -0x1 ;  /* 0xffffffffff067424 */ /* 0x000fe400078e00ff */
[----:B------:R-:W-:Y:S01]  /*05f0*/  IMAD.MOV.U32 R5, RZ, RZ, -0x1 ;  /* 0xffffffffff057424 */ /* 0x000fe200078e00ff */
[----:B------:R-:W-:-:S13]  /*0600*/  ISETP.GE.U32.AND.EX P0, PT, R3, UR5, PT, P0 ;  /* 0x0000000503007c0c */ /* 0x000fda000bf06100 */
[----:B------:R-:W-:Y:S05]  /*0610*/  @P0 BRA `(.L_x_4) ;  /* 0x00000004005c0947 */ /* 0x000fea0003800000 */
[----:B------:R-:W0:Y:S01]  /*0620*/  LDC.64 R16, c[0x0][0x628] ;  /* 0x00018a00ff107b82 */ /* 0x000e220000000a00 */
[----:B------:R-:W-:Y:S02]  /*0630*/  IMAD.MOV.U32 R6, RZ, RZ, R2 ;  /* 0x000000ffff067224 */ /* 0x000fe400078e0002 */
[----:B------:R-:W-:-:S05]  /*0640*/  IMAD.MOV.U32 R7, RZ, RZ, R3 ;  /* 0x000000ffff077224 */ /* 0x000fca00078e0003 */
[----:B------:R-:W1:Y:S08]  /*0650*/  LDC R18, c[0x0][0x630] ;  /* 0x00018c00ff127b82 */ /* 0x000e700000000800 */
[----:B------:R-:W2:Y:S01]  /*0660*/  LDC.64 R20, c[0x0][0x620] ;  /* 0x00018800ff147b82 */ /* 0x000ea20000000a00 */
[----:B0-----:R-:W-:-:S04]  /*0670*/  ISETP.NE.U32.AND P0, PT, R16, RZ, PT ;  /* 0x000000ff1000720c */ /* 0x001fc80003f05070 */
[----:B------:R-:W-:-:S13]  /*0680*/  ISETP.NE.AND.EX P0, PT, R17, RZ, PT, P0 ;  /* 0x000000ff1100720c */ /* 0x000fda0003f05300 */
[----:B-12---:R-:W-:Y:S05]  /*0690*/  @!P0 BRA `(.L_x_5) ;  /* 0x0000000000288947 */ /* 0x006fea0003800000 */
[----:B------:R-:W0:Y:S02]  /*06a0*/  LDC R5, c[0x0][0x634] ;  /* 0x00018d00ff057b82 */ /* 0x000e240000000800 */
[----:B0-----:R-:W-:-:S05]  /*06b0*/  IADD3 R5, P0, R2, R5, RZ ;  /* 0x0000000502057210 */ /* 0x001fca0007f1e0ff */
[----:B------:R-:W-:-:S04]  /*06c0*/  IMAD.X R11, RZ, RZ, R3, P0 ;  /* 0x000000ffff0b7224 */ /* 0x000fc800000e0603 */
[----:B------:R-:W-:-:S04]  /*06d0*/  IMAD.WIDE.U32 R6, R11, R16, RZ ;  /* 0x000000100b067225 */ /* 0x000fc800078e00ff */
[----:B------:R-:W-:-:S04]  /*06e0*/  IMAD.WIDE.U32 R12, P0, R5, R17, R6 ;  /* 0x00000011050c7225 */ /* 0x000fc80007800006 */
[----:B------:R-:W-:-:S04]  /*06f0*/  IMAD.WIDE.U32 R6, R5, R16, RZ ;  /* 0x0000001005067225 */ /* 0x000fc800078e00ff */
[----:B------:R-:W-:Y:S01]  /*0700*/  IMAD.X R15, RZ, RZ, RZ, P0 ;  /* 0x000000ffff0f7224 */ /* 0x000fe200000e06ff */
[----:B------:R-:W-:Y:S01]  /*0710*/  IADD3 RZ, P0, R7, R12, RZ ;  /* 0x0000000c07ff7210 */ /* 0x000fe20007f1e0ff */
[----:B------:R-:W-:-:S04]  /*0720*/  IMAD.MOV.U32 R14, RZ, RZ, R13 ;  /* 0x000000ffff0e7224 */ /* 0x000fc800078e000d */
[----:B------:R-:W-:-:S08]  /*0730*/  IMAD.WIDE.U32.X R6, R11, R17, R14, P0 ;  /* 0x000000110b067225 */ /* 0x000fd000000e040e */
.L_x_5:
[--C-:B------:R-:W-:Y:S01]  /*0740*/  SHF.R.U64 R26, R6, R18, R7.reuse ;  /* 0x00000012061a7219 */ /* 0x100fe20000001207 */
[----:B------:R-:W0:Y:S01]  /*0750*/  LDC.64 R22, c[0x0][0x640] ;  /* 0x00019000ff167b82 */ /* 0x000e220000000a00 */
[----:B------:R-:W-:Y:S01]  /*0760*/  I2FP.F32.U32 R5, R8 ;  /* 0x0000000800057245 */ /* 0x000fe20000201000 */
[----:B------:R-:W-:Y:S01]  /*0770*/  ULDC UR4, c[0x0][0x150] ;  /* 0x0000540000047ab9 */ /* 0x000fe20000000800 */
[----:B------:R-:W-:Y:S02]  /*0780*/  SHF.R.U32.HI R6, RZ, R18, R7 ;  /* 0x00000012ff067219 */ /* 0x000fe40000011607 */
[----:B------:R-:W-:Y:S01]  /*0790*/  IADD3 R11, P0, RZ, -R26, RZ ;  /* 0x8000001aff0b7210 */ /* 0x000fe20007f1e0ff */
[----:B------:R-:W-:Y:S01]  /*07a0*/  FMUL R5, R5, UR4 ;  /* 0x0000000405057c20 */ /* 0x000fe20008400000 */
[----:B------:R-:W-:Y:S01]  /*07b0*/  ULDC UR4, c[0x0][0x154] ;  /* 0x0000550000047ab9 */ /* 0x000fe20000000800 */
[----:B------:R-:W1:Y:S02]  /*07c0*/  LDC R14, c[0x0][0x618] ;  /* 0x00018600ff0e7b82 */ /* 0x000e640000000800 */
[----:B------:R-:W-:-:S02]  /*07d0*/  IMAD.X R13, RZ, RZ, ~R6, P0 ;  /* 0x000000ffff0d7224 */ /* 0x000fc400000e0e06 */
[----:B------:R-:W2:Y:S01]  /*07e0*/  F2I.U32.TRUNC.NTZ R5, R5 ;  /* 0x0000000500057305 */ /* 0x000ea2000020f000 */
[----:B------:R-:W-:-:S03]  /*07f0*/  IMAD.WIDE.U32 R6, R11, R20, R2 ;  /* 0x000000140b067225 */ /* 0x000fc600078e0002 */
[----:B------:R-:W3:Y:S01]  /*0800*/  LDC R9, c[0x0][0x144] ;  /* 0x00005100ff097b82 */ /* 0x000ee20000000800 */
[----:B------:R-:W-:-:S04]  /*0810*/  IMAD R12, R13, R20, RZ ;  /* 0x000000140d0c7224 */ /* 0x000fc800078e02ff */
[----:B------:R-:W-:Y:S02]  /*0820*/  IMAD R11, R11, R21, R12 ;  /* 0x000000150b0b7224 */ /* 0x000fe400078e020c */
[----:B------:R-:W-:Y:S01]  /*0830*/  IMAD.MOV.U32 R12, RZ, RZ, 0x1 ;  /* 0x00000001ff0c7424 */ /* 0x000fe200078e00ff */
[----:B------:R-:W4:Y:S01]  /*0840*/  LDC R18, c[0x0][0x608] ;  /* 0x00018200ff127b82 */ /* 0x000f220000000800 */
[----:B------:R-:W-:Y:S01]  /*0850*/  IMAD.IADD R11, R7, 0x1, R11 ;  /* 0x00000001070b7824 */ /* 0x000fe200078e020b */
[----:B0-----:R-:W-:Y:S01]  /*0860*/  ISETP.NE.U32.AND P0, PT, R22, RZ, PT ;  /* 0x000000ff1600720c */ /* 0x001fe20003f05070 */
[----:B--2---:R-:W-:-:S03]  /*0870*/  IMAD.MOV R7, RZ, RZ, -R5 ;  /* 0x000000ffff077224 */ /* 0x004fc600078e0a05 */
[----:B------:R-:W-:Y:S02]  /*0880*/  ISETP.NE.AND.EX P0, PT, R23, RZ, PT, P0 ;  /* 0x000000ff1700720c */ /* 0x000fe40003f05300 */
[----:B------:R-:W0:Y:S01]  /*0890*/  LDC R13, c[0x0][0x658] ;  /* 0x00019600ff0d7b82 */ /* 0x000e220000000800 */
[--C-:B-1----:R-:W-:Y:S02]  /*08a0*/  SHF.R.U64 R16, R6, R14, R11.reuse ;  /* 0x0000000e06107219 */ /* 0x102fe4000000120b */
[----:B------:R-:W-:Y:S02]  /*08b0*/  I2FP.F32.U32 R6, R10 ;  /* 0x0000000a00067245 */ /* 0x000fe40000201000 */
[----:B------:R-:W-:-:S03]  /*08c0*/  SHF.R.U32.HI R11, RZ, R14, R11 ;  /* 0x0000000eff0b7219 */ /* 0x000fc6000001160b */
[----:B------:R-:W1:Y:S01]  /*08d0*/  LDC R17, c[0x0][0x148] ;  /* 0x00005200ff117b82 */ /* 0x000e620000000800 */
[----:B---3--:R-:W-:Y:S02]  /*08e0*/  IMAD R5, R9, R7, R8 ;  /* 0x0000000709057224 */ /* 0x008fe400078e0208 */
[----:B------:R-:W-:Y:S01]  /*08f0*/  FMUL R7, R6, UR4 ;  /* 0x0000000406077c20 */ /* 0x000fe20008400000 */
[----:B------:R-:W-:-:S03]  /*0900*/  IMAD.MOV.U32 R6, RZ, RZ, -0x1 ;  /* 0xffffffffff067424 */ /* 0x000fc600078e00ff */
[----:B------:R2:W3:Y:S01]  /*0910*/  F2I.U32.TRUNC.NTZ R15, R7 ;  /* 0x00000007000f7305 */ /* 0x0004e2000020f000 */
[----:B------:R-:W1:Y:S01]  /*0920*/  LDC R21, c[0x0][0x600] ;  /* 0x00018000ff157b82 */ /* 0x000e620000000800 */
[-CC-:B----4-:R-:W-:Y:S02]  /*0930*/  SHF.R.U64 R27, R16, R18.reuse, R11.reuse ;  /* 0x00000012101b7219 */ /* 0x190fe4000000120b */
[----:B------:R-:W-:-:S05]  /*0940*/  SHF.R.U32.HI R8, RZ, R18, R11 ;  /* 0x00000012ff087219 */ /* 0x000fca000001160b */
[----:B------:R-:W4:Y:S01]  /*0950*/  LDC R20, c[0x0][0x648] ;  /* 0x00019200ff147b82 */ /* 0x000f220000000800 */
[-CC-:B0-----:R-:W-:Y:S02]  /*0960*/  SHF.R.U64 R18, R27, R13.reuse, R8.reuse ;  /* 0x0000000d1b127219 */ /* 0x181fe40000001208 */
[-C--:B------:R-:W-:Y:S02]  /*0970*/  SHF.L.U32 R6, R6, R13.reuse, RZ ;  /* 0x0000000d06067219 */ /* 0x080fe400000006ff */
[-C--:B------:R-:W-:Y:S02]  /*0980*/  SHF.R.U32.HI R8, RZ, R13.reuse, R8 ;  /* 0x0000000dff087219 */ /* 0x080fe40000011608 */
[----:B------:R-:W-:Y:S01]  /*0990*/  LOP3.LUT R14, RZ, R6, RZ, 0x33, !PT ;  /* 0x00000006ff0e7212 */ /* 0x000fe200078e33ff */
[----:B------:R-:W0:Y:S01]  /*09a0*/  LDC R25, c[0x0][0x638] ;  /* 0x00018e00ff197b82 */ /* 0x000e220000000800 */
[----:B------:R-:W-:Y:S01]  /*09b0*/  SHF.L.U32 R11, R12, R13, RZ ;  /* 0x0000000d0c0b7219 */ /* 0x000fe200000006ff */
[----:B------:R-:W-:-:S02]  /*09c0*/  IMAD.MOV.U32 R6, RZ, RZ, R18 ;  /* 0x000000ffff067224 */ /* 0x000fc400078e0012 */
[----:B--2---:R-:W-:-:S04]  /*09d0*/  IMAD.MOV.U32 R7, RZ, RZ, R8 ;  /* 0x000000ffff077224 */ /* 0x004fc800078e0008 */
[----:B------:R-:W2:Y:S01]  /*09e0*/  LDC R24, c[0x0][0x610] ;  /* 0x00018400ff187b82 */ /* 0x000ea20000000800 */
[----:B---3--:R-:W-:Y:S05]  /*09f0*/  @!P0 BRA `(.L_x_6) ;  /* 0x0000000000288947 */ /* 0x008fea0003800000 */
[----:B------:R-:W3:Y:S02]  /*0a00*/  LDC R13, c[0x0][0x64c] ;  /* 0x00019300ff0d7b82 */ /* 0x000ee40000000800 */
[----:B---3--:R-:W-:-:S05]  /*0a10*/  IADD3 R13, P0, R18, R13, RZ ;  /* 0x0000000d120d7210 */ /* 0x008fca0007f1e0ff */
        /* <DEDUP_REMOVED lines=8> */
.L_x_6:
[----:B----4-:R-:W-:Y:S01]  /*0aa0*/  SHF.R.U64 R6, R6, R20, R7 ;  /* 0x0000001406067219 */ /* 0x010fe20000001207 */
[----:B-1----:R-:W-:Y:S01]  /*0ab0*/  VIADD R7, R21, 0xffffffff ;  /* 0xffffffff15077836 */ /* 0x002fe20000000000 */
[----:B------:R-:W-:Y:S01]  /*0ac0*/  LOP3.LUT R14, R27, R14, RZ, 0xc0, !PT ;  /* 0x0000000e1b0e7212 */ /* 0x000fe200078ec0ff */
[----:B------:R-:W-:Y:S02]  /*0ad0*/  IMAD.MOV R15, RZ, RZ, -R15 ;  /* 0x000000ffff0f7224 */ /* 0x000fe400078e0a0f */
[----:B------:R-:W-:Y:S01]  /*0ae0*/  IMAD.MOV R8, RZ, RZ, -R6 ;  /* 0x000000ffff087224 */ /* 0x000fe200078e0a06 */
[----:B------:R-:W-:Y:S01]  /*0af0*/  LOP3.LUT R7, R16, R7, RZ, 0xc0, !PT ;  /* 0x0000000710077212 */ /* 0x000fe200078ec0ff */
[----:B------:R-:W-:Y:S02]  /*0b00*/  IMAD R14, R11, R6, R14 ;  /* 0x000000060b0e7224 */ /* 0x000fe400078e020e */
[----:B------:R-:W-:Y:S02]  /*0b10*/  @P3 IMAD R5, R17, R15, R10 ;  /* 0x0000000f11053224 */ /* 0x000fe400078e020a */
[----:B0-----:R-:W-:-:S02]  /*0b20*/  IMAD R6, R8, R25, R18 ;  /* 0x0000001908067224 */ /* 0x001fc400078e0212 */
[----:B--2---:R-:W-:Y:S02]  /*0b30*/  IMAD R5, R14, R24, R5 ;  /* 0x000000180e057224 */ /* 0x004fe400078e0205 */
[----:B------:R-:W-:Y:S02]  /*0b40*/  IMAD R8, R6, R21, R7 ;  /* 0x0000001506087224 */ /* 0x000fe400078e0207 */
[----:B------:R-:W-:-:S03]  /*0b50*/  IMAD.MOV.U32 R12, RZ, RZ, 0x1 ;  /* 0x00000001ff0c7424 */ /* 0x000fc600078e00ff */
[----:B------:R-:W-:Y:S02]  /*0b60*/  SEL R6, R8, R5, !P3 ;  /* 0x0000000508067207 */ /* 0x000fe40005800000 */
[----:B------:R-:W-:Y:S01]  /*0b70*/  SEL R7, R5, R8, !P3 ;  /* 0x0000000805077207 */ /* 0x000fe20005800000 */
[----:B------:R-:W-:-:S07]  /*0b80*/  IMAD.MOV.U32 R5, RZ, RZ, R26 ;  /* 0x000000ffff057224 */ /* 0x000fce00078e001a */
.L_x_4:
[----:B------:R-:W-:-:S08]  /*0b90*/  NOP ;  /* 0x0000000000007918 */ /* 0x000fd00000000000 */
[----:B------:R-:W0:Y:S02]  /*0ba0*/  USETMAXREG.TRY_ALLOC.CTAPOOL UP0, 0xe8 ;  /* 0x000000e8000079c8 */ /* 0x000e240008000600 */
[----:B0-----:R-:W-:-:S13]  /*0bb0*/  PLOP3.LUT P0, PT, PT, PT, UP0, 0x80, 0x0 ;  /* 0x000000000000781c */ /* 0x001fda0003f0f008 */
[----:B------:R-:W-:Y:S05]  /*0bc0*/  @!P0 BRA `(.L_x_4) ;  /* 0xfffffffc00f08947 */ /* 0x000fea000383ffff */
[----:B------:R-:W-:Y:S01]  /*0bd0*/  ULDC.64 UR4, c[0x0][0x598] ;  /* 0x0001660000047ab9 */ /* 0x000fe20000000a00 */
[----:B------:R-:W-:Y:S01]  /*0be0*/  ULDC.64 UR18, c[0x0][0x208] ;  /* 0x0000820000127ab9 */ /* 0x000fe20000000a00 */
[----:B------:R-:W-:-:S04]  /*0bf0*/  ISETP.NE.U32.AND P0, PT, RZ, UR4, PT ;  /* 0x00000004ff007c0c */ /* 0x000fc8000bf05070 */
[----:B------:R-:W-:-:S13]  /*0c00*/  ISETP.NE.AND.EX P0, PT, RZ, UR5, PT, P0 ;  /* 0x00000005ff007c0c */ /* 0x000fda000bf05300 */
[----:B------:R-:W-:Y:S05]  /*0c10*/  @!P0 BRA `(.L_x_7) ;  /* 0x00000000001c8947 */ /* 0x000fea0003800000 */
[----:B------:R-:W0:Y:S02]  /*0c20*/  LDC.64 R8, c[0x0][0x598] ;  /* 0x00016600ff087b82 */ /* 0x000e240000000a00 */
[----:B0-----:R-:W2:Y:S02]  /*0c30*/  LDG.E.64 R8, desc[UR18][R8.64] ;  /* 0x0000001208087981 */ /* 0x001ea4000c1e1b00 */
[----:B--2---:R-:W-:-:S04]  /*0c40*/  ISETP.NE.U32.AND P0, PT, R8, RZ, PT ;  /* 0x000000ff0800720c */ /* 0x004fc80003f05070 */
[----:B------:R-:W-:-:S13]  /*0c50*/  ISETP.NE.AND.EX P0, PT, R9, RZ, PT, P0 ;  /* 0x000000ff0900720c */ /* 0x000fda0003f05300 */
[----:B------:R-:W-:Y:S05]  /*0c60*/  @!P0 BRA `(.L_x_7) ;  /* 0x0000000000088947 */ /* 0x000fea0003800000 */
[----:B------:R0:W5:Y:S01]  /*0c70*/  LD.E R8, desc[UR18][R8.64] ;  /* 0x0000001208087980 */ /* 0x000162000c101900 */
[----:B------:R-:W-:Y:S05]  /*0c80*/  BRA `(.L_x_8) ;  /* 0x0000000000207947 */ /* 0x000fea0003800000 */
.L_x_7:
[----:B------:R-:W-:Y:S02]  /*0c90*/  ULDC.64 UR4, c[0x0][0x588] ;  /* 0x0001620000047ab9 */ /* 0x000fe40000000a00 */
[----:B------:R-:W-:-:S04]  /*0ca0*/  ISETP.NE.U32.AND P0, PT, RZ, UR4, PT ;  /* 0x00000004ff007c0c */ /* 0x000fc8000bf05070 */
[----:B------:R-:W-:-:S13]  /*0cb0*/  ISETP.NE.AND.EX P0, PT, RZ, UR5, PT, P0 ;  /* 0x00000005ff007c0c */ /* 0x000fda000bf05300 */
[----:B------:R-:W-:Y:S05]  /*0cc0*/  @!P0 BRA `(.L_x_9) ;  /* 0x00000000000c8947 */ /* 0x000fea0003800000 */
[----:B------:R-:W0:Y:S02]  /*0cd0*/  LDC.64 R8, c[0x0][0x588] ;  /* 0x00016200ff087b82 */ /* 0x000e240000000a00 */
[----:B0-----:R1:W5:Y:S01]  /*0ce0*/  LDG.E R8, desc[UR18][R8.64] ;  /* 0x0000001208087981 */ /* 0x001362000c1e1900 */
[----:B------:R-:W-:Y:S05]  /*0cf0*/  BRA `(.L_x_8) ;  /* 0x0000000000047947 */ /* 0x000fea0003800000 */
.L_x_9:
[----:B------:R-:W2:Y:S02]  /*0d00*/  LDC R8, c[0x0][0x580] ;  /* 0x00016000ff087b82 */ /* 0x000ea40000000800 */
.L_x_8:
[----:B------:R-:W-:Y:S02]  /*0d10*/  ULDC.64 UR4, c[0x0][0x5a0] ;  /* 0x0001680000047ab9 */ /* 0x000fe40000000a00 */
[----:B------:R-:W-:-:S04]  /*0d20*/  ISETP.NE.U32.AND P0, PT, RZ, UR4, PT ;  /* 0x00000004ff007c0c */ /* 0x000fc8000bf05070 */
[----:B------:R-:W-:-:S13]  /*0d30*/  ISETP.NE.AND.EX P0, PT, RZ, UR5, PT, P0 ;  /* 0x00000005ff007c0c */ /* 0x000fda000bf05300 */
[----:B------:R-:W-:Y:S05]  /*0d40*/  @!P0 BRA `(.L_x_10) ;  /* 0x00000000001c8947 */ /* 0x000fea0003800000 */
[----:B------:R-:W3:Y:S02]  /*0d50*/  LDC.64 R10, c[0x0][0x5a0] ;  /* 0x00016800ff0a7b82 */ /* 0x000ee40000000a00 */
[----:B---3--:R-:W3:Y:S02]  /*0d60*/  LDG.E.64 R10, desc[UR18][R10.64] ;  /* 0x000000120a0a7981 */ /* 0x008ee4000c1e1b00 */
[----:B---3--:R-:W-:-:S04]  /*0d70*/  ISETP.NE.U32.AND P0, PT, R10, RZ, PT ;  /* 0x000000ff0a00720c */ /* 0x008fc80003f05070 */
[----:B------:R-:W-:-:S13]  /*0d80*/  ISETP.NE.AND.EX P0, PT, R11, RZ, PT, P0 ;  /* 0x000000ff0b00720c */ /* 0x000fda0003f05300 */
[----:B------:R-:W-:Y:S05]  /*0d90*/  @!P0 BRA `(.L_x_10) ;  /* 0x0000000000088947 */ /* 0x000fea0003800000 */
[----:B01----:R0:W5:Y:S01]  /*0da0*/  LD.E R9, desc[UR18][R10.64] ;  /* 0x000000120a097980 */ /* 0x003162000c101900 */
[----:B------:R-:W-:Y:S05]  /*0db0*/  BRA `(.L_x_11) ;  /* 0x0000000000207947 */ /* 0x000fea0003800000 */
.L_x_10:
[----:B------:R-:W-:Y:S02]  /*0dc0*/  ULDC.64 UR4, c[0x0][0x590] ;  /* 0x0001640000047ab9 */ /* 0x000fe40000000a00 */
[----:B------:R-:W-:-:S04]  /*0dd0*/  ISETP.NE.U32.AND P0, PT, RZ, UR4, PT ;  /* 0x00000004ff007c0c */ /* 0x000fc8000bf05070 */
[----:B------:R-:W-:-:S13]  /*0de0*/  ISETP.NE.AND.EX P0, PT, RZ, UR5, PT, P0 ;  /* 0x00000005ff007c0c */ /* 0x000fda000bf05300 */
[----:B------:R-:W-:Y:S05]  /*0df0*/  @!P0 BRA `(.L_x_12) ;  /* 0x00000000000c8947 */ /* 0x000fea0003800000 */
[----:B------:R-:W0:Y:S02]  /*0e00*/  LDC.64 R10, c[0x0][0x590] ;  /* 0x00016400ff0a7b82 */ /* 0x000e240000000a00 */
[----:B01----:R1:W5:Y:S01]  /*0e10*/  LDG.E R9, desc[UR18][R10.64] ;  /* 0x000000120a097981 */ /* 0x003362000c1e1900 */
[----:B------:R-:W-:Y:S05]  /*0e20*/  BRA `(.L_x_11) ;  /* 0x0000000000047947 */ /* 0x000fea0003800000 */
.L_x_12:
[----:B01----:R-:W3:Y:S02]  /*0e30*/  LDC R9, c[0x0][0x584] ;  /* 0x00016100ff097b82 */ /* 0x003ee40000000800 */
.L_x_11:
[----:B------:R-:W-:-:S13]  /*0e40*/  LOP3.LUT P0, RZ, R12, 0xff, RZ, 0xc0, !PT ;  /* 0x000000ff0cff7812 */ /* 0x000fda000780c0ff */
[----:B------:R-:W-:Y:S05]  /*0e50*/  @!P0 EXIT ;  /* 0x000000000000894d */ /* 0x000fea0003800000 */
[----:B------:R-:W-:Y:S01]  /*0e60*/  ULDC UR4, c[0x0][0x28c] ;  /* 0x0000a30000047ab9 */ /* 0x000fe20000000800 */
[----:B------:R-:W-:Y:S01]  /*0e70*/  LOP3.LUT R142, R4, 0x1, RZ, 0xfc, !PT ;  /* 0x00000001048e7812 */ /* 0x000fe200078efcff */
[----:B------:R-:W-:-:S04]  /*0e80*/  UIADD3 UR4, UR4, 0x1f, URZ ;  /* 0x0000001f04047890 */ /* 0x000fc8000fffe03f */
[----:B------:R-:W-:-:S04]  /*0e90*/  USHF.R.S32.HI UR5, URZ, 0x1f, UR4 ;  /* 0x0000001f3f057899 */ /* 0x000fc80008011404 */
[----:B------:R-:W-:-:S03]  /*0ea0*/  ULEA.HI UR5, UR5, UR4, URZ, 0x5 ;  /* 0x0000000405057291 */ /* 0x000fc6000f8f283f */
[----:B------:R-:W-:Y:S01]  /*0eb0*/  UMOV UR4, URZ ;  /* 0x0000003f00047c82 */ /* 0x000fe20008000000 */
[----:B------:R-:W-:-:S03]  /*0ec0*/  USHF.R.S32.HI UR9, URZ, 0x5, UR5 ;  /* 0x000000053f097899 */ /* 0x000fc60008011405 */
[----:B------:R-:W-:-:S09]  /*0ed0*/  UMOV UR5, URZ ;  /* 0x0000003f00057c82 */ /* 0x000fd20008000000 */
.L_x_165:
[----:B01----:R-:W-:Y:S01]  /*0ee0*/  LOP3.LUT R10, R0, 0x80, RZ, 0xc0, !PT ;  /* 0x00000080000a7812 */ /* 0x003fe200078ec0ff */
[----:B------:R-:W0:Y:S01]  /*0ef0*/  S2UR UR13, SR_CgaCtaId ;  /* 0x00000000000d79c3 */ /* 0x000e220000008800 */
[----:B------:R-:W-:Y:S01]  /*0f00*/  UMOV UR12, 0x400 ;  /* 0x00000400000c7882 */ /* 0x000fe20000000000 */
[----:B------:R-:W-:Y:S01]  /*0f10*/  UMOV UR6, URZ ;  /* 0x0000003f00067c82 */ /* 0x000fe20008000000 */
[----:B------:R-:W-:Y:S01]  /*0f20*/  SHF.R.U32.HI R10, RZ, 0x7, R10 ;  /* 0x00000007ff0a7819 */ /* 0x000fe2000001160a */
[----:B------:R-:W-:Y:S01]  /*0f30*/  UMOV UR7, URZ ;  /* 0x0000003f00077c82 */ /* 0x000fe20008000000 */
[----:B------:R-:W-:Y:S01]  /*0f40*/  UMOV UR16, UR5 ;  /* 0x0000000500107c82 */ /* 0x000fe20008000000 */
[----:B------:R-:W-:Y:S02]  /*0f50*/  CS2R R18, SRZ ;  /* 0x0000000000127805 */ /* 0x000fe4000001ff00 */
[----:B------:R-:W-:Y:S01]  /*0f60*/  CS2R R16, SRZ ;  /* 0x0000000000107805 */ /* 0x000fe2000001ff00 */
[----:B------:R-:W1:Y:S01]  /*0f70*/  LDC R11, c[0x0][0x28c] ;  /* 0x0000a300ff0b7b82 */ /* 0x000e620000000800 */
[----:B----4-:R-:W4:Y:S01]  /*0f80*/  SHFL.IDX PT, R10, R10, RZ, 0x1f ;  /* 0x00001fff0a0a7589 */ /* 0x010f2200000e0000 */
[----:B------:R-:W-:-:S02]  /*0f90*/  CS2R R20, SRZ ;  /* 0x0000000000147805 */ /* 0x000fc4000001ff00 */
[----:B------:R-:W-:Y:S02]  /*0fa0*/  CS2R R22, SRZ ;  /* 0x0000000000167805 */ /* 0x000fe4000001ff00 */
[----:B------:R-:W-:Y:S02]  /*0fb0*/  CS2R R88, SRZ ;  /* 0x0000000000587805 */ /* 0x000fe4000001ff00 */
[----:B------:R-:W-:Y:S02]  /*0fc0*/  CS2R R90, SRZ ;  /* 0x00000000005a7805 */ /* 0x000fe4000001ff00 */
[----:B------:R-:W-:Y:S02]  /*0fd0*/  CS2R R92, SRZ ;  /* 0x00000000005c7805 */ /* 0x000fe4000001ff00 */
[----:B------:R-:W-:Y:S02]  /*0fe0*/  CS2R R96, SRZ ;  /* 0x0000000000607805 */ /* 0x000fe4000001ff00 */
        /* <DEDUP_REMOVED lines=16> */
[----:B-1----:R-:W-:Y:S02]  /*10f0*/  ISETP.GE.AND P0, PT, R11, 0x1, PT ;  /* 0x000000010b00780c */ /* 0x002fe40003f06270 */
[----:B------:R-:W-:Y:S02]  /*1100*/  CS2R R128, SRZ ;  /* 0x0000000000807805 */ /* 0x000fe4000001ff00 */
[----:B----4-:R-:W-:-:S02]  /*1110*/  R2UR UR8, R10 ;  /* 0x000000000a0872ca */ /* 0x010fc400000e0000 */
[----:B------:R-:W-:Y:S02]  /*1120*/  CS2R R130, SRZ ;  /* 0x0000000000827805 */ /* 0x000fe4000001ff00 */
[----:B------:R-:W-:Y:S02]  /*1130*/  CS2R R132, SRZ ;  /* 0x0000000000847805 */ /* 0x000fe4000001ff00 */
[----:B------:R-:W-:Y:S02]  /*1140*/  CS2R R134, SRZ ;  /* 0x0000000000867805 */ /* 0x000fe4000001ff00 */
[----:B------:R-:W-:Y:S02]  /*1150*/  CS2R R136, SRZ ;  /* 0x0000000000887805 */ /* 0x000fe4000001ff00 */
[----:B------:R-:W-:Y:S02]  /*1160*/  CS2R R138, SRZ ;  /* 0x00000000008a7805 */ /* 0x000fe4000001ff00 */
[----:B------:R-:W-:Y:S01]  /*1170*/  CS2R R140, SRZ ;  /* 0x00000000008c7805 */ /* 0x000fe2000001ff00 */
[----:B------:R-:W-:Y:S01]  /*1180*/  IMAD.MOV.U32 R143, RZ, RZ, RZ ;  /* 0x000000ffff8f7224 */ /* 0x000fe200078e00ff */
[----:B------:R-:W-:Y:S01]  /*1190*/  CS2R R56, SRZ ;  /* 0x0000000000387805 */ /* 0x000fe2000001ff00 */
[----:B------:R-:W-:Y:S01]  /*11a0*/  IMAD.MOV.U32 R145, RZ, RZ, RZ ;  /* 0x000000ffff917224 */ /* 0x000fe200078e00ff */
[----:B------:R-:W-:Y:S01]  /*11b0*/  CS2R R58, SRZ ;  /* 0x00000000003a7805 */ /* 0x000fe2000001ff00 */
[----:B--23--:R-:W-:Y:S01]  /*11c0*/  IMAD.U32 R13, RZ, RZ, UR4 ;  /* 0x00000004ff0d7e24 */ /* 0x00cfe2000f8e00ff */
[----:B------:R-:W-:Y:S01]  /*11d0*/  CS2R R60, SRZ ;  /* 0x00000000003c7805 */ /* 0x000fe2000001ff00 */
[----:B------:R-:W-:Y:S01]  /*11e0*/  ULEA.HI UR10, UR8, UR8, URZ, 0x1 ;  /* 0x00000008080a7291 */ /* 0x000fe2000f8f083f */
[----:B------:R-:W-:-:S02]  /*11f0*/  CS2R R62, SRZ ;  /* 0x00000000003e7805 */ /* 0x000fc4000001ff00 */
[----:B------:R-:W-:Y:S02]  /*1200*/  CS2R R64, SRZ ;  /* 0x0000000000407805 */ /* 0x000fe4000001ff00 */
[----:B------:R-:W-:Y:S01]  /*1210*/  CS2R R66, SRZ ;  /* 0x0000000000427805 */ /* 0x000fe2000001ff00 */
[----:B------:R-:W-:Y:S01]  /*1220*/  ULOP3.LUT UR11, UR10, 0x1ffffe, URZ, 0xc0, !UPT ;  /* 0x001ffffe0a0b7892 */ /* 0x000fe2000f8ec03f */
[----:B------:R-:W-:Y:S01]  /*1230*/  CS2R R68, SRZ ;  /* 0x0000000000447805 */ /* 0x000fe2000001ff00 */
[----:B0-----:R-:W-:Y:S01]  /*1240*/  ULEA UR10, UR13, UR12, 0x18 ;  /* 0x0000000c0d0a7291 */ /* 0x001fe2000f8ec03f */
[----:B------:R-:W-:Y:S01]  /*1250*/  CS2R R70, SRZ ;  /* 0x0000000000467805 */ /* 0x000fe2000001ff00 */
[----:B------:R-:W-:Y:S01]  /*1260*/  UIADD3 UR11, UR8, -UR11, URZ ;  /* 0x8000000b080b7290 */ /* 0x000fe2000fffe03f */
[----:B------:R-:W-:Y:S02]  /*1270*/  CS2R R72, SRZ ;  /* 0x0000000000487805 */ /* 0x000fe4000001ff00 */
[----:B------:R-:W-:Y:S01]  /*1280*/  CS2R R74, SRZ ;  /* 0x00000000004a7805 */ /* 0x000fe2000001ff00 */
[----:B------:R-:W-:Y:S01]  /*1290*/  UMOV UR8, URZ ;  /* 0x0000003f00087c82 */ /* 0x000fe20008000000 */
[----:B------:R-:W-:Y:S01]  /*12a0*/  ULEA UR11, UR11, UR10, 0xb ;  /* 0x0000000a0b0b7291 */ /* 0x000fe2000f8e583f */
[----:B------:R-:W-:-:S02]  /*12b0*/  CS2R R76, SRZ ;  /* 0x00000000004c7805 */ /* 0x000fc4000001ff00 */
[----:B------:R-:W-:Y:S02]  /*12c0*/  CS2R R78, SRZ ;  /* 0x00000000004e7805 */ /* 0x000fe4000001ff00 */
[----:B------:R-:W-:Y:S01]  /*12d0*/  CS2R R80, SRZ ;  /* 0x0000000000507805 */ /* 0x000fe2000001ff00 */
[----:B------:R-:W-:Y:S01]  /*12e0*/  UIADD3 UR11, UR11, 0x100, URZ ;  /* 0x000001000b0b7890 */ /* 0x000fe2000fffe03f */
[----:B------:R-:W-:Y:S02]  /*12f0*/  CS2R R82, SRZ ;  /* 0x0000000000527805 */ /* 0x000fe4000001ff00 */
[----:B------:R-:W-:Y:S02]  /*1300*/  CS2R R84, SRZ ;  /* 0x0000000000547805 */ /* 0x000fe4000001ff00 */
[----:B------:R-:W-:Y:S01]  /*1310*/  CS2R R86, SRZ ;  /* 0x0000000000567805 */ /* 0x000fe2000001ff00 */
[----:B------:R-:W-:Y:S01]  /*1320*/  USHF.R.U32.HI UR11, URZ, 0x4, UR11 ;  /* 0x000000043f0b7899 */ /* 0x000fe2000801160b */
[----:B------:R-:W-:-:S02]  /*1330*/  CS2R R24, SRZ ;  /* 0x0000000000187805 */ /* 0x000fc4000001ff00 */
[----:B------:R-:W-:Y:S02]  /*1340*/  CS2R R26, SRZ ;  /* 0x00000000001a7805 */ /* 0x000fe4000001ff00 */
[----:B------:R-:W-:Y:S01]  /*1350*/  CS2R R28, SRZ ;  /* 0x00000000001c7805 */ /* 0x000fe2000001ff00 */
[----:B------:R-:W-:Y:S01]  /*1360*/  ULOP3.LUT UR11, UR11, 0x3fff, URZ, 0xc0, !UPT ;  /* 0x00003fff0b0b7892 */ /* 0x000fe2000f8ec03f */
        /* <DEDUP_REMOVED lines=12> */
[----:B------:R-:W-:Y:S01]  /*1430*/  CS2R R54, SRZ ;  /* 0x0000000000367805 */ /* 0x000fe2000001ff00 */
[----:B------:R-:W-:Y:S06]  /*1440*/  @!P0 BRA `(.L_x_13) ;  /* 0x0000000800308947 */ /* 0x000fec0003800000 */
[----:B------:R-:W-:-:S13]  /*1450*/  ISETP.NE.AND P1, PT, R142, 0x3, PT ;  /* 0x000000038e00780c */ /* 0x000fda0003f25270 */
[----:B------:R-:W-:Y:S05]  /*1460*/  @!P1 BRA `(.L_x_14) ;  /* 0x0000000000049947 */ /* 0x000fea0003800000 */
[----:B------:R-:W-:Y:S01]  /*1470*/  BPT.TRAP 0x1 ;  /* 0x000000040000795c */ /* 0x000fe20000300000 */
.L_x_14:
[----:B------:R-:W-:Y:S01]  /*1480*/  ULEA UR7, UR5, UR10, 0x3 ;  /* 0x0000000a05077291 */ /* 0x000fe2000f8e183f */
[----:B------:R-:W-:-:S05]  /*1490*/  IMAD.U32 R10, RZ, RZ, UR4 ;  /* 0x00000004ff0a7e24 */ /* 0x000fca000f8e00ff */
[----:B------:R-:W-:-:S04]  /*14a0*/  SHF.L.U32 R10, R10, 0x1f, RZ ;  /* 0x0000001f0a0a7819 */ /* 0x000fc800000006ff */
[----:B------:R0:W1:Y:S01]  /*14b0*/  SYNCS.PHASECHK.TRANS64.TRYWAIT P0, [UR7], R10 ;  /* 0x0000000aff0075a7 */ /* 0x0000620008000147 */
[----:B------:R-:W-:Y:S05]  /*14c0*/  @!P1 BRA `(.L_x_15) ;  /* 0x0000000000049947 */ /* 0x000fea0003800000 */
[----:B------:R-:W-:Y:S01]  /*14d0*/  BPT.TRAP 0x1 ;  /* 0x000000040000795c */ /* 0x000fe20000300000 */
.L_x_15:
[----:B------:R-:W-:Y:S01]  /*14e0*/  UMOV UR6, 0x1 ;  /* 0x0000000100067882 */ /* 0x000fe20000000000 */
[----:B------:R-:W-:Y:S01]  /*14f0*/  IMAD.MOV.U32 R18, RZ, RZ, RZ ;  /* 0x000000ffff127224 */ /* 0x000fe200078e00ff */
[----:B-1----:R-:W-:Y:S06]  /*1500*/  @P0 BRA `(.L_x_16) ;  /* 0x0000000000080947 */ /* 0x002fec0003800000 */
[----:B------:R-:W1:Y:S02]  /*1510*/  SYNCS.PHASECHK.TRANS64.TRYWAIT P0, [UR7], R10 ;  /* 0x0000000aff0075a7 */ /* 0x000e640008000147 */
[----:B-1----:R-:W-:Y:S05]  /*1520*/  @!P0 BRA `(.L_x_17) ;  /* 0x0000007c00108947 */ /* 0x002fea0003800000 */
.L_x_16:
[----:B------:R-:W-:Y:S01]  /*1530*/  UIADD3 UR7, UR10, 0x4100, URZ ;  /* 0x000041000a077890 */ /* 0x000fe2000fffe03f */
[----:B------:R-:W-:Y:S01]  /*1540*/  WARPGROUP.ARRIVE ;  /* 0x00000000000079c5 */ /* 0x000fe20000000000 */
[----:B------:R-:W-:Y:S01]  /*1550*/  ULOP3.LUT UR12, UR11, 0x10000, URZ, 0xfc, !UPT ;  /* 0x000100000b0c7892 */ /* 0x000fe2000f8efc3f */
[----:B------:R-:W-:Y:S01]  /*1560*/  IMAD.MOV.U32 R19, RZ, RZ, RZ ;  /* 0x000000ffff137224 */ /* 0x000fe200078e00ff */
[----:B------:R-:W-:Y:S01]  /*1570*/  USHF.R.U32.HI UR7, URZ, 0x4, UR7 ;  /* 0x000000043f077899 */ /* 0x000fe20008011607 */
[----:B------:R-:W-:Y:S01]  /*1580*/  CS2R R16, SRZ ;  /* 0x0000000000107805 */ /* 0x000fe2000001ff00 */
[----:B------:R-:W-:Y:S01]  /*1590*/  ULEA UR12, UR5, UR12, 0x9 ;  /* 0x0000000c050c7291 */ /* 0x000fe2000f8e483f */
[----:B------:R-:W-:Y:S01]  /*15a0*/  CS2R R20, SRZ ;  /* 0x0000000000147805 */ /* 0x000fe2000001ff00 */
[----:B------:R-:W-:Y:S01]  /*15b0*/  ULOP3.LUT UR7, UR7, 0x3fff, URZ, 0xc0, !UPT ;  /* 0x00003fff07077892 */ /* 0x000fe2000f8ec03f */
[----:B------:R-:W-:Y:S01]  /*15c0*/  CS2R R22, SRZ ;  /* 0x0000000000167805 */ /* 0x000fe2000001ff00 */
[----:B------:R-:W-:Y:S01]  /*15d0*/  UMOV UR13, 0xc0000010 ;  /* 0xc0000010000d7882 */ /* 0x000fe20000000000 */
[----:B------:R-:W-:Y:S01]  /*15e0*/  UMOV UR15, 0xc0000010 ;  /* 0xc0000010000f7882 */ /* 0x000fe20000000000 */
[----:B------:R-:W-:Y:S01]  /*15f0*/  ULOP3.LUT UR7, UR7, 0x10000, URZ, 0xfc, !UPT ;  /* 0x0001000007077892 */ /* 0x000fe2000f8efc3f */
[----:B------:R-:W-:-:S02]  /*1600*/  CS2R R88, SRZ ;  /* 0x0000000000587805 */ /* 0x000fc4000001ff00 */
[----:B------:R-:W-:Y:S02]  /*1610*/  CS2R R90, SRZ ;  /* 0x00000000005a7805 */ /* 0x000fe4000001ff00 */
[----:B------:R-:W-:Y:S01]  /*1620*/  CS2R R92, SRZ ;  /* 0x00000000005c7805 */ /* 0x000fe2000001ff00 */
[----:B------:R-:W-:Y:S01]  /*1630*/  ULEA UR14, UR5, UR7, 0x7 ;  /* 0x00000007050e7291 */ /* 0x000fe2000f8e383f */
[----:B------:R-:W-:Y:S01]  /*1640*/  CS2R R96, SRZ ;  /* 0x0000000000607805 */ /* 0x000fe2000001ff00 */
[----:B------:R-:W-:Y:S01]  /*1650*/  UIADD3 UR7, UR12, 0x100, URZ ;  /* 0x000001000c077890 */ /* 0x000fe2000fffe03f */
[----:B------:R-:W-:Y:S02]  /*1660*/  CS2R R94, SRZ ;  /* 0x00000000005e7805 */ /* 0x000fe4000001ff00 */
[----:B------:R-:W-:Y:S02]  /*1670*/  CS2R R98, SRZ ;  /* 0x0000000000627805 */ /* 0x000fe4000001ff00 */
[----:B------:R-:W-:-:S02]  /*1680*/  CS2R R100, SRZ ;  /* 0x0000000000647805 */ /* 0x000fc4000001ff00 */
[----:B------:R-:W-:Y:S02]  /*1690*/  CS2R R102, SRZ ;  /* 0x0000000000667805 */ /* 0x000fe4000001ff00 */
[----:B------:R-:W-:Y:S02]  /*16a0*/  CS2R R104, SRZ ;  /* 0x0000000000687805 */ /* 0x000fe4000001ff00 */
[----:B------:R-:W-:Y:S01]  /*16b0*/  CS2R R108, SRZ ;  /* 0x00000000006c7805 */ /* 0x000fe2000001ff00 */
[----:B------:R-:W-:Y:S01]  /*16c0*/  QGMMA.64x64x32.F32.E4M3.E4M3 R56, gdesc[UR12], RZ, !UPT ;  /* 0x00e000000c3879f3 */ /* 0x000fe2000c7008ff */
[----:B------:R-:W-:Y:S01]  /*16d0*/  UMOV UR12, UR7 ;  /* 0x00000007000c7c82 */ /* 0x000fe20008000000 */
[----:B------:R-:W-:Y:S01]  /*16e0*/  ULDC UR7, c[0x0][0x50c] ;  /* 0x0001430000077ab9 */ /* 0x000fe20000000800 */
[----:B------:R-:W-:Y:S01]  /*16f0*/  UMOV UR13, 0xc0000010 ;  /* 0xc0000010000d7882 */ /* 0x000fe20000000000 */
[----:B------:R-:W-:Y:S01]  /*1700*/  UISETP.NE.AND UP0, UPT, UR7, 0x1, UPT ;  /* 0x000000010700788c */ /* 0x000fe2000bf05270 */
[----:B------:R-:W-:Y:S01]  /*1710*/  QGMMA.64x64x32.F32.E4M3.E4M3 R24, gdesc[UR12], RZ, !UPT, gsb0 ;  /* 0x00e000000c1879f3 */ /* 0x000fe2000c0008ff */
[----:B------:R-:W-:-:S02]  /*1720*/  CS2R R106, SRZ ;  /* 0x00000000006a7805 */ /* 0x000fc4000001ff00 */
[----:B------:R-:W-:Y:S01]  /*1730*/  CS2R R110, SRZ ;  /* 0x00000000006e7805 */ /* 0x000fe2000001ff00 */
[----:B------:R-:W-:Y:S01]  /*1740*/  USEL UR7, URZ, 0x1, UP0 ;  /* 0x000000013f077887 */ /* 0x000fe20008000000 */
[----:B------:R-:W-:Y:S02]  /*1750*/  CS2R R112, SRZ ;  /* 0x0000000000707805 */ /* 0x000fe4000001ff00 */
[----:B------:R-:W-:Y:S02]  /*1760*/  CS2R R114, SRZ ;  /* 0x0000000000727805 */ /* 0x000fe4000001ff00 */
[----:B------:R-:W-:Y:S02]  /*1770*/  CS2R R116, SRZ ;  /* 0x0000000000747805 */ /* 0x000fe4000001ff00 */
[----:B------:R-:W-:Y:S02]  /*1780*/  CS2R R118, SRZ ;  /* 0x0000000000767805 */ /* 0x000fe4000001ff00 */
[----:B------:R-:W-:-:S02]  /*1790*/  CS2R R120, SRZ ;  /* 0x0000000000787805 */ /* 0x000fc4000001ff00 */
[----:B------:R-:W-:Y:S02]  /*17a0*/  ISETP.NE.AND P0, PT, RZ, UR7, PT ;  /* 0x00000007ff007c0c */ /* 0x000fe4000bf05270 */
        /* <DEDUP_REMOVED lines=9> */
[----:B------:R-:W-:Y:S01]  /*1840*/  CS2R R140, SRZ ;  /* 0x00000000008c7805 */ /* 0x000fe2000001ff00 */
[----:B------:R-:W-:Y:S02]  /*1850*/  IMAD.MOV.U32 R143, RZ, RZ, RZ ;  /* 0x000000ffff8f7224 */ /* 0x000fe400078e00ff */
[----:B------:R-:W-:Y:S01]  /*1860*/  IMAD.MOV.U32 R145, RZ, RZ, RZ ;  /* 0x000000ffff917224 */ /* 0x000fe200078e00ff */
[----:B------:R-:W-:Y:S06]  /*1870*/  @!P0 BRA `(.L_x_18) ;  /* 0x0000000400088947 */ /* 0x000fec0003800000 */
[----:B------:R-:W-:Y:S02]  /*1880*/  WARPGROUP.DEPBAR.LE gsb0, 0x0 ;  /* 0x00008000000079c5 */ /* 0x000fe40000010000 */
[----:B------:R-:W-:-:S01]  /*1890*/  FADD R145, RZ, R56 ;  /* 0x00000038ff917221 */ /* 0x000fc20000000000 */
[----:B------:R-:W-:Y:S01]  /*18a0*/  FADD R140, RZ, R57 ;  /* 0x00000039ff8c7221 */ /* 0x000fe20000000000 */
        /* <DEDUP_REMOVED lines=62> */
[----:B------:R-:W-:-:S06]  /*1c90*/  UMOV UR6, URZ ;  /* 0x0000003f00067c82 */ /* 0x000fcc0008000000 */
.L_x_18:
[----:B------:R-:W-:-:S04]  /*1ca0*/  UIADD3 UR16, UR5, 0x1, URZ ;  /* 0x0000000105107890 */ /* 0x000fc8000fffe03f */
[----:B------:R-:W-:-:S04]  /*1cb0*/  UISETP.NE.AND UP0, UPT, UR16, 0x2, UPT ;  /* 0x000000021000788c */ /* 0x000fc8000bf05270 */
[----:B------:R-:W-:Y:S02]  /*1cc0*/  USEL UR8, URZ, 0x1, UP0 ;  /* 0x000000013f087887 */ /* 0x000fe40008000000 */
[----:B------:R-:W-:Y:S02]  /*1cd0*/  USEL UR16, UR16, URZ, UP0 ;  /* 0x0000003f10107287 */ /* 0x000fe40008000000 */
[----:B------:R-:W-:-:S06]  /*1ce0*/  ULOP3.LUT UR8, UR4, UR8, URZ, 0x3c, !UPT ;  /* 0x0000000804087292 */ /* 0x000fcc000f8e3c3f */
[----:B------:R-:W-:Y:S01]  /*1cf0*/  IMAD.U32 R13, RZ, RZ, UR8 ;  /* 0x00000008ff0d7e24 */ /* 0x000fe2000f8e00ff */
[----:B------:R-:W-:-:S06]  /*1d00*/  UMOV UR8, 0x1 ;  /* 0x0000000100087882 */ /* 0x000fcc0000000000 */
.L_x_13:
[----:B------:R-:W-:-:S04]  /*1d10*/  UISETP.LT.AND UP0, UPT, UR9, 0x1, UPT ;  /* 0x000000010900788c */ /* 0x000fc8000bf01270 */
[----:B------:R-:W-:-:S04]  /*1d20*/  USEL UR12, UR9, 0x1, UP0 ;  /* 0x00000001090c7887 */ /* 0x000fc80008000000 */
[----:B------:R-:W-:-:S04]  /*1d30*/  UIADD3 UR12, UR9, -UR12, URZ ;  /* 0x8000000c090c7290 */ /* 0x000fc8000fffe03f */
[----:B------:R-:W-:-:S06]  /*1d40*/  UISETP.GE.AND UP0, UPT, UR12, 0x1, UPT ;  /* 0x000000010c00788c */ /* 0x000fcc000bf06270 */
[----:B------:R-:W-:-:S13]  /*1d50*/  PLOP3.LUT P0, PT, PT, PT, UP0, 0x80, 0x0 ;  /* 0x000000000000781c */ /* 0x000fda0003f0f008 */
[----:B------:R-:W-:Y:S05]  /*1d60*/  @!P0 BRA `(.L_x_19) ;  /* 0x0000000800008947 */ /* 0x000fea0003800000 */
[----:B01----:R-:W-:Y:S01]  /*1d70*/  IMAD.U32 R10, RZ, RZ, UR12 ;  /* 0x0000000cff0a7e24 */ /* 0x003fe2000f8e00ff */
[----:B------:R-:W-:Y:S01]  /*1d80*/  UMOV UR17, UR5 ;  /* 0x0000000500117c82 */ /* 0x000fe20008000000 */
[----:B------:R-:W-:-:S05]  /*1d90*/  ULDC UR20, c[0x0][0x50c] ;  /* 0x0001430000147ab9 */ /* 0x000fca0000000800 */
.L_x_27:
[----:B------:R-:W-:-:S13]  /*1da0*/  ISETP.NE.AND P1, PT, R142, 0x3, PT ;  /* 0x000000038e00780c */ /* 0x000fda0003f25270 */
[----:B01----:R-:W-:Y:S05]  /*1db0*/  @!P1 BRA `(.L_x_20) ;  /* 0x0000000000049947 */ /* 0x003fea0003800000 */
[----:B------:R-:W-:Y:S01]  /*1dc0*/  BPT.TRAP 0x1 ;  /* 0x000000040000795c */ /* 0x000fe20000300000 */
.L_x_20:
[----:B------:R-:W0:Y:S01]  /*1dd0*/  S2UR UR12, SR_CgaCtaId ;  /* 0x00000000000c79c3 */ /* 0x000e220000008800 */
[----:B------:R-:W-:Y:S01]  /*1de0*/  UMOV UR10, 0x400 ;  /* 0x00000400000a7882 */ /* 0x000fe20000000000 */
[----:B------:R-:W-:Y:S01]  /*1df0*/  SHF.L.U32 R11, R13, 0x1f, RZ ;  /* 0x0000001f0d0b7819 */ /* 0x000fe200000006ff */
[----:B0-----:R-:W-:-:S04]  /*1e00*/  ULEA UR10, UR12, UR10, 0x18 ;  /* 0x0000000a0c0a7291 */ /* 0x001fc8000f8ec03f */
[----:B------:R-:W-:-:S09]  /*1e10*/  ULEA UR12, UR16, UR10, 0x3 ;  /* 0x0000000a100c7291 */ /* 0x000fd2000f8e183f */
[----:B------:R0:W1:Y:S01]  /*1e20*/  SYNCS.PHASECHK.TRANS64.TRYWAIT P0, [UR12], R11 ;  /* 0x0000000bff0075a7 */ /* 0x000062000800014c */
[----:B------:R-:W-:Y:S05]  /*1e30*/  @!P1 BRA `(.L_x_21) ;  /* 0x0000000000049947 */ /* 0x000fea0003800000 */
[----:B------:R-:W-:Y:S01]  /*1e40*/  BPT.TRAP 0x1 ;  /* 0x000000040000795c */ /* 0x000fe20000300000 */
.L_x_21:
[----:B-1----:R-:W-:Y:S05]  /*1e50*/  @P0 BRA `(.L_x_22) ;  /* 0x0000000000080947 */ /* 0x002fea0003800000 */
[----:B------:R-:W1:Y:S02]  /*1e60*/  SYNCS.PHASECHK.TRANS64.TRYWAIT P0, [UR12], R11 ;  /* 0x0000000bff0075a7 */ /* 0x000e64000800014c */
[----:B-1----:R-:W-:Y:S05]  /*1e70*/  @!P0 BRA `(.L_x_23) ;  /* 0x0000007000d48947 */ /* 0x002fea0003800000 */
.L_x_22:
[----:B------:R-:W-:Y:S01]  /*1e80*/  UIADD3 UR12, UR10, 0x4100, URZ ;  /* 0x000041000a0c7890 */ /* 0x000fe2000fffe03f */
[----:B------:R-:W-:Y:S01]  /*1e90*/  WARPGROUP.ARRIVE ;  /* 0x00000000000079c5 */ /* 0x000fe20000000000 */
[----:B------:R-:W-:Y:S02]  /*1ea0*/  UISETP.NE.AND UP0, UPT, UR7, URZ, UPT ;  /* 0x0000003f0700728c */ /* 0x000fe4000bf05270 */
[----:B------:R-:W-:Y:S02]  /*1eb0*/  USHF.R.U32.HI UR12, URZ, 0x4, UR12 ;  /* 0x000000043f0c7899 */ /* 0x000fe4000801160c */
[----:B------:R-:W-:Y:S02]  /*1ec0*/  USEL UR8, UR8, URZ, !UP0 ;  /* 0x0000003f08087287 */ /* 0x000fe4000c000000 */
[----:B------:R-:W-:Y:S02]  /*1ed0*/  ULOP3.LUT UR7, UR12, 0x3fff, URZ, 0xc0, !UPT ;  /* 0x00003fff0c077892 */ /* 0x000fe4000f8ec03f */
[----:B------:R-:W-:-:S02]  /*1ee0*/  ULOP3.LUT UR12, UR11, 0x10000, URZ, 0xfc, !UPT ;  /* 0x000100000b0c7892 */ /* 0x000fc4000f8efc3f */
[----:B------:R-:W-:Y:S02]  /*1ef0*/  ULOP3.LUT UR7, UR7, 0x10000, URZ, 0xfc, !UPT ;  /* 0x0001000007077892 */ /* 0x000fe4000f8efc3f */
[----:B------:R-:W-:Y:S02]  /*1f00*/  UISETP.NE.U32.AND UP0, UPT, UR8, URZ, UPT ;  /* 0x0000003f0800728c */ /* 0x000fe4000bf05070 */
[----:B------:R-:W-:Y:S02]  /*1f10*/  ULEA UR12, UR16, UR12, 0x9 ;  /* 0x0000000c100c7291 */ /* 0x000fe4000f8e483f */
[----:B------:R-:W-:Y:S02]  /*1f20*/  ULEA UR14, UR16, UR7, 0x7 ;  /* 0x00000007100e7291 */ /* 0x000fe4000f8e383f */
[----:B------:R-:W-:Y:S01]  /*1f30*/  UIADD3 UR7, UR12, 0x100, URZ ;  /* 0x000001000c077890 */ /* 0x000fe2000fffe03f */
[----:B------:R-:W-:Y:S01]  /*1f40*/  UMOV UR13, 0xc0000010 ;  /* 0xc0000010000d7882 */ /* 0x000fe20000000000 */
[----:B------:R-:W-:Y:S01]  /*1f50*/  UMOV UR15, 0xc0000010 ;  /* 0xc0000010000f7882 */ /* 0x000fe20000000000 */
[----:B------:R-:W-:-:S04]  /*1f60*/  UIADD3 UR6, UR6, 0x1, URZ ;  /* 0x0000000106067890 */ /* 0x000fc8000fffe03f */
[----:B------:R-:W-:Y:S01]  /*1f70*/  QGMMA.64x64x32.F32.E4M3.E4M3 R56, gdesc[UR12], R56, UP0 ;  /* 0x00e000000c3879f3 */ /* 0x000fe2000bf00838 */
[----:B------:R-:W-:Y:S01]  /*1f80*/  UMOV UR12, UR7 ;  /* 0x00000007000c7c82 */ /* 0x000fe20008000000 */
[----:B------:R-:W-:Y:S02]  /*1f90*/  UMOV UR13, 0xc0000010 ;  /* 0xc0000010000d7882 */ /* 0x000fe40000000000 */
[----:B------:R-:W-:Y:S01]  /*1fa0*/  QGMMA.64x64x32.F32.E4M3.E4M3 R24, gdesc[UR12], R24, UP0, gsb0 ;  /* 0x00e000000c1879f3 */ /* 0x000fe2000b800818 */
[----:B------:R-:W-:-:S04]  /*1fb0*/  UISETP.NE.AND UP0, UPT, UR6, UR20, UPT ;  /* 0x000000140600728c */ /* 0x000fc8000bf05270 */
[----:B------:R-:W-:-:S06]  /*1fc0*/  USEL UR7, URZ, 0x1, UP0 ;  /* 0x000000013f077887 */ /* 0x000fcc0008000000 */
[----:B------:R-:W-:Y:S01]  /*1fd0*/  ISETP.NE.AND P0, PT, RZ, UR7, PT ;  /* 0x00000007ff007c0c */ /* 0x000fe2000bf05270 */
[----:B------:R-:W-:-:S12]  /*1fe0*/  WARPGROUP.DEPBAR.LE gsb0, 0x1 ;  /* 0x00008000000079c5 */ /* 0x000fd80000010100 */
[----:B------:R-:W-:Y:S05]  /*1ff0*/  @!P0 BRA `(.L_x_24) ;  /* 0x0000000400088947 */ /* 0x000fea0003800000 */
[----:B------:R-:W-:Y:S02]  /*2000*/  WARPGROUP.DEPBAR.LE gsb0, 0x0 ;  /* 0x00008000000079c5 */ /* 0x000fe40000010000 */
[----:B------:R-:W-:-:S01]  /*2010*/  FADD R145, R56, R145 ;  /* 0x0000009138917221 */ /* 0x000fc20000000000 */
[----:B------:R-:W-:Y:S01]  /*2020*/  FADD R140, R57, R140 ;  /* 0x0000008c398c7221 */ /* 0x000fe20000000000 */
        /* <DEDUP_REMOVED lines=62> */
[----:B------:R-:W-:-:S06]  /*2410*/  UMOV UR6, URZ ;  /* 0x0000003f00067c82 */ /* 0x000fcc0008000000 */
.L_x_24:
[----:B------:R-:W-:Y:S05]  /*2420*/  @!P1 BRA `(.L_x_25) ;  /* 0x0000000000049947 */ /* 0x000fea0003800000 */
[----:B------:R-:W-:Y:S01]  /*2430*/  BPT.TRAP 0x1 ;  /* 0x000000040000795c */ /* 0x000fe20000300000 */
.L_x_25:
[----:B------:R-:W-:Y:S01]  /*2440*/  ULEA UR8, UR17, UR10, 0x3 ;  /* 0x0000000a11087291 */ /* 0x000fe2000f8e183f */
[----:B------:R-:W-:-:S03]  /*2450*/  ISETP.GT.U32.AND P0, PT, R4, 0x1, PT ;  /* 0x000000010400780c */ /* 0x000fc60003f04070 */
[----:B------:R-:W-:-:S04]  /*2460*/  UIADD3 UR8, UR8, 0x10, URZ ;  /* 0x0000001008087890 */ /* 0x000fc8000fffe03f */
[----:B------:R-:W-:-:S09]  /*2470*/  UPRMT UR8, URZ, 0x654, UR8 ;  /* 0x000006543f087896 */ /* 0x000fd20008000008 */
[----:B------:R-:W-:Y:S01]  /*2480*/  SYNCS.ARRIVE.TRANS64.RED.A1T0 RZ, [UR8], RZ ;  /* 0x000000ffffff79a7 */ /* 0x000fe20008100408 */
[----:B------:R-:W-:Y:S05]  /*2490*/  @P0 BRA `(.L_x_26) ;  /* 0x0000000000040947 */ /* 0x000fea0003800000 */
[----:B------:R-:W-:Y:S01]  /*24a0*/  BPT.TRAP 0x1 ;  /* 0x000000040000795c */ /* 0x000fe20000300000 */
.L_x_26:
[----:B------:R-:W-:Y:S01]  /*24b0*/  UIADD3 UR16, UR16, 0x1, URZ ;  /* 0x0000000110107890 */ /* 0x000fe2000fffe03f */
[C---:B------:R-:W-:Y:S01]  /*24c0*/  ISETP.GT.AND P0, PT, R10.reuse, 0x1, PT ;  /* 0x000000010a00780c */ /* 0x040fe20003f04270 */
[----:B------:R-:W-:Y:S01]  /*24d0*/  UIADD3 UR17, UR17, 0x1, URZ ;  /* 0x0000000111117890 */ /* 0x000fe2000fffe03f */
[----:B------:R-:W-:Y:S01]  /*24e0*/  VIADD R10, R10, 0xffffffff ;  /* 0xffffffff0a0a7836 */ /* 0x000fe20000000000 */
[----:B------:R-:W-:Y:S02]  /*24f0*/  UISETP.NE.AND UP0, UPT, UR16, 0x2, UPT ;  /* 0x000000021000788c */ /* 0x000fe4000bf05270 */
[----:B------:R-:W-:Y:S02]  /*2500*/  UISETP.NE.AND UP1, UPT, UR17, 0x2, UPT ;  /* 0x000000021100788c */ /* 0x000fe4000bf25270 */
[----:B------:R-:W-:Y:S02]  /*2510*/  USEL UR8, URZ, 0x1, UP0 ;  /* 0x000000013f087887 */ /* 0x000fe40008000000 */
[----:B------:R-:W-:-:S02]  /*2520*/  USEL UR16, UR16, URZ, UP0 ;  /* 0x0000003f10107287 */ /* 0x000fc40008000000 */
[----:B------:R-:W-:Y:S02]  /*2530*/  USEL UR17, UR17, URZ, UP1 ;  /* 0x0000003f11117287 */ /* 0x000fe40008800000 */
[----:B------:R-:W-:Y:S01]  /*2540*/  LOP3.LUT R13, R13, UR8, RZ, 0x3c, !PT ;  /* 0x000000080d0d7c12 */ /* 0x000fe2000f8e3cff */
[----:B------:R-:W-:Y:S01]  /*2550*/  UMOV UR8, 0x1 ;  /* 0x0000000100087882 */ /* 0x000fe20000000000 */
[----:B------:R-:W-:Y:S08]  /*2560*/  @P0 BRA `(.L_x_27) ;  /* 0xfffffff8000c0947 */ /* 0x000ff0000383ffff */
.L_x_19:
[----:B------:R-:W-:Y:S01]  /*2570*/  UISETP.NE.AND UP0, UPT, UR6, URZ, UPT ;  /* 0x0000003f0600728c */ /* 0x000fe2000bf05270 */
[----:B01----:R-:W0:Y:S03]  /*2580*/  LDC R10, c[0x0][0x28c] ;  /* 0x0000a300ff0a7b82 */ /* 0x003e260000000800 */
[----:B------:R-:W-:-:S06]  /*2590*/  USEL UR6, URZ, 0x1, !UP0 ;  /* 0x000000013f067887 */ /* 0x000fcc000c000000 */
[----:B------:R-:W-:Y:S02]  /*25a0*/  ISETP.NE.AND P0, PT, RZ, UR6, PT ;  /* 0x00000006ff007c0c */ /* 0x000fe4000bf05270 */
[----:B0-----:R-:W-:-:S11]  /*25b0*/  ISETP.GE.AND P1, PT, R10, 0x1, PT ;  /* 0x000000010a00780c */ /* 0x001fd60003f26270 */
[----:B------:R-:W-:Y:S05]  /*25c0*/  @!P0 BRA `(.L_x_28) ;  /* 0x0000000400048947 */ /* 0x000fea0003800000 */
[----:B------:R-:W-:Y:S02]  /*25d0*/  WARPGROUP.DEPBAR.LE gsb0, 0x0 ;  /* 0x00008000000079c5 */ /* 0x000fe40000010000 */
[----:B------:R-:W-:Y:S01]  /*25e0*/  FADD R145, R56, R145 ;  /* 0x0000009138917221 */ /* 0x000fe20000000000 */
        /* <DEDUP_REMOVED lines=62> */
[----:B------:R-:W-:-:S07]  /*29d0*/  FADD R18, R18, R55 ;  /* 0x0000003712127221 */ /* 0x000fce0000000000 */
.L_x_28:
[----:B------:R-:W-:Y:S02]  /*29e0*/  WARPGROUP.DEPBAR.LE gsb0, 0x0 ;  /* 0x00008000000079c5 */ /* 0x000fe40000010000 */
[----:B------:R-:W-:Y:S05]  /*29f0*/  @!P1 BRA `(.L_x_29) ;  /* 0x0000000000389947 */ /* 0x000fea0003800000 */
[----:B------:R-:W-:-:S13]  /*2a00*/  ISETP.NE.AND P0, PT, R142, 0x3, PT ;  /* 0x000000038e00780c */ /* 0x000fda0003f05270 */
[----:B------:R-:W-:Y:S05]  /*2a10*/  @!P0 BRA `(.L_x_30) ;  /* 0x0000000000048947 */ /* 0x000fea0003800000 */
[----:B------:R-:W-:Y:S01]  /*2a20*/  BPT.TRAP 0x1 ;  /* 0x000000040000795c */ /* 0x000fe20000300000 */
.L_x_30:
[----:B------:R-:W-:Y:S01]  /*2a30*/  UISETP.LT.AND UP0, UPT, UR9, 0x1, UPT ;  /* 0x000000010900788c */ /* 0x000fe2000bf01270 */
[----:B------:R-:W-:-:S03]  /*2a40*/  ISETP.GT.U32.AND P0, PT, R4, 0x1, PT ;  /* 0x000000010400780c */ /* 0x000fc60003f04070 */
[----:B------:R-:W-:-:S04]  /*2a50*/  USEL UR6, UR9, 0x1, UP0 ;  /* 0x0000000109067887 */ /* 0x000fc80008000000 */
[----:B------:R-:W-:-:S04]  /*2a60*/  UIADD3 UR6, UR5, UR9, -UR6 ;  /* 0x0000000905067290 */ /* 0x000fc8000fffe806 */
[----:B------:R-:W-:-:S04]  /*2a70*/  USHF.L.U32 UR6, UR6, 0x3, URZ ;  /* 0x0000000306067899 */ /* 0x000fc8000800063f */
[----:B------:R-:W-:-:S04]  /*2a80*/  ULOP3.LUT UR6, UR6, 0x8, URZ, 0xc0, !UPT ;  /* 0x0000000806067892 */ /* 0x000fc8000f8ec03f */
[----:B------:R-:W-:-:S04]  /*2a90*/  UIADD3 UR6, UR10, 0x10, UR6 ;  /* 0x000000100a067890 */ /* 0x000fc8000fffe006 */
[----:B------:R-:W-:-:S09]  /*2aa0*/  UPRMT UR6, URZ, 0x654, UR6 ;  /* 0x000006543f067896 */ /* 0x000fd20008000006 */
[----:B------:R-:W-:Y:S01]  /*2ab0*/  SYNCS.ARRIVE.TRANS64.RED.A1T0 RZ, [UR6], RZ ;  /* 0x000000ffffff79a7 */ /* 0x000fe20008100406 */
[----:B------:R-:W-:Y:S05]  /*2ac0*/  @P0 BRA `(.L_x_29) ;  /* 0x0000000000040947 */ /* 0x000fea0003800000 */
[----:B------:R-:W-:Y:S01]  /*2ad0*/  BPT.TRAP 0x1 ;  /* 0x000000040000795c */ /* 0x000fe20000300000 */
.L_x_29:
[----:B------:R-:W0:Y:S01]  /*2ae0*/  LDC R14, c[0x0][0x288] ;  /* 0x0000a200ff0e7b82 */ /* 0x000e220000000800 */
[----:B------:R-:W-:Y:S01]  /*2af0*/  IMAD.SHL.U32 R33, R6, 0x40, RZ ;  /* 0x0000004006217824 */ /* 0x000fe200078e00ff */
[--C-:B------:R-:W-:Y:S01]  /*2b00*/  SHF.R.U32.HI R10, RZ, 0x2, R0.reuse ;  /* 0x00000002ff0a7819 */ /* 0x100fe20000011600 */
[----:B------:R-:W-:Y:S01]  /*2b10*/  IMAD.SHL.U32 R34, R7, 0x100, RZ ;  /* 0x0000010007227824 */ /* 0x000fe200078e00ff */
[C---:B------:R-:W-:Y:S01]  /*2b20*/  LOP3.LUT R12, R0.reuse, 0x60, RZ, 0xc0, !PT ;  /* 0x00000060000c7812 */ /* 0x040fe200078ec0ff */
[----:B------:R-:W-:Y:S01]  /*2b30*/  ULDC UR6, c[0x0][0x284] ;  /* 0x0000a10000067ab9 */ /* 0x000fe20000000800 */
[----:B------:R-:W-:Y:S01]  /*2b40*/  SHF.R.U32.HI R13, RZ, 0x7, R0 ;  /* 0x00000007ff0d7819 */ /* 0x000fe20000011600 */
[----:B------:R-:W-:Y:S01]  /*2b50*/  IMAD.SHL.U32 R26, R0, 0x2, RZ ;  /* 0x00000002001a7824 */ /* 0x000fe200078e00ff */
[----:B------:R-:W-:Y:S01]  /*2b60*/  LOP3.LUT R11, R10, 0x7, RZ, 0xc0, !PT ;  /* 0x000000070a0b7812 */ /* 0x000fe200078ec0ff */
[----:B------:R-:W-:Y:S01]  /*2b70*/  IMAD.MOV.U32 R32, RZ, RZ, -0x1 ;  /* 0xffffffffff207424 */ /* 0x000fe200078e00ff */
[----:B------:R-:W-:-:S02]  /*2b80*/  SHF.R.U32.HI R12, RZ, 0x1, R12 ;  /* 0x00000001ff0c7819 */ /* 0x000fc4000001160c */
[----:B------:R-:W-:Y:S02]  /*2b90*/  LOP3.LUT R10, R13, 0x1, RZ, 0xc0, !PT ;  /* 0x000000010d0a7812 */ /* 0x000fe400078ec0ff */
[----:B------:R-:W-:Y:S02]  /*2ba0*/  IADD3 R15, RZ, -R12, -R11 ;  /* 0x8000000cff0f7210 */ /* 0x000fe40007ffe80b */
[----:B------:R-:W-:Y:S01]  /*2bb0*/  LOP3.LUT R13, R0, 0x3, RZ, 0xc0, !PT ;  /* 0x00000003000d7812 */ /* 0x000fe200078ec0ff */
[C---:B------:R-:W-:Y:S01]  /*2bc0*/  IMAD.SHL.U32 R24, R10.reuse, 0x40, RZ ;  /* 0x000000400a187824 */ /* 0x040fe200078e00ff */
[----:B------:R-:W-:Y:S01]  /*2bd0*/  LOP3.LUT R26, R33, 0x6, R26, 0xf8, !PT ;  /* 0x00000006211a7812 */ /* 0x000fe200078ef81a */
[----:B------:R-:W-:-:S03]  /*2be0*/  IMAD R15, R10, -0x40, R15 ;  /* 0xffffffc00a0f7824 */ /* 0x000fc600078e020f */
[----:B------:R-:W-:Y:S01]  /*2bf0*/  LOP3.LUT R35, R24, 0x40, R11, 0xe2, !PT ;  /* 0x0000004018237812 */ /* 0x000fe200078ee20b */
[----:B------:R-:W-:Y:S01]  /*2c00*/  IMAD.WIDE R24, R7, 0x100, RZ ;  /* 0x0000010007187825 */ /* 0x000fe200078e02ff */
[----:B0-----:R-:W-:-:S03]  /*2c10*/  ISETP.GE.AND P0, PT, R33, R14, PT ;  /* 0x0000000e2100720c */ /* 0x001fc60003f06270 */
[----:B------:R-:W-:Y:S01]  /*2c20*/  IMAD R6, R13, -0x2, R14 ;  /* 0xfffffffe0d067824 */ /* 0x000fe200078e020e */
[C---:B------:R-:W-:Y:S02]  /*2c30*/  ISETP.GE.OR P0, PT, R34.reuse, UR6, P0 ;  /* 0x0000000622007c0c */ /* 0x040fe40008706670 */
[----:B------:R-:W-:Y:S01]  /*2c40*/  IADD3 R34, -R34, UR6, R15 ;  /* 0x0000000622227c10 */ /* 0x000fe2000fffe10f */
[----:B------:R-:W-:Y:S01]  /*2c50*/  IMAD.IADD R33, R6, 0x1, -R33 ;  /* 0x0000000106217824 */ /* 0x000fe200078e0a21 */
[----:B------:R-:W-:-:S09]  /*2c60*/  LOP3.LUT R35, R24, R35, R12, 0xfe, !PT ;  /* 0x0000002318237212 */ /* 0x000fd200078efe0c */
[----:B------:R-:W-:Y:S05]  /*2c70*/  @P0 BRA `(.L_x_31) ;  /* 0x0000004800200947 */ /* 0x000fea0003800000 */
[----:B------:R-:W0:Y:S01]  /*2c80*/  LDC.64 R30, c[0x0][0x5c8] ;  /* 0x00017200ff1e7b82 */ /* 0x000e220000000a00 */
[----:B------:R-:W-:Y:S01]  /*2c90*/  SHF.R.S32.HI R36, RZ, 0x1f, R5 ;  /* 0x0000001fff247819 */ /* 0x000fe20000011405 */
[----:B------:R-:W-:Y:S01]  /*2ca0*/  ULDC.64 UR6, c[0x0][0x5d0] ;  /* 0x0001740000067ab9 */ /* 0x000fe20000000a00 */
[----:B------:R-:W-:Y:S01]  /*2cb0*/  SHF.R.S32.HI R27, RZ, 0x1f, R26 ;  /* 0x0000001fff1b7819 */ /* 0x000fe2000001141a */
[----:B------:R-:W-:Y:S02]  /*2cc0*/  BSSY B0, `(.L_x_31) ;  /* 0x0000483000007945 */ /* 0x000fe40003800000 */
[----:B------:R-:W-:-:S04]  /*2cd0*/  IMAD R6, R36, UR6, RZ ;  /* 0x0000000624067c24 */ /* 0x000fc8000f8e02ff */
[C---:B------:R-:W-:Y:S02]  /*2ce0*/  IMAD R11, R5.reuse, UR7, R6 ;  /* 0x00000007050b7c24 */ /* 0x040fe4000f8e0206 */
[----:B------:R-:W-:Y:S01]  /*2cf0*/  IMAD.WIDE.U32 R6, R5, UR6, R26 ;  /* 0x0000000605067c25 */ /* 0x000fe2000f8e001a */
[----:B------:R-:W-:-:S03]  /*2d00*/  ULDC.64 UR6, c[0x0][0x5c0] ;  /* 0x0001700000067ab9 */ /* 0x000fc60000000a00 */
[----:B------:R-:W-:Y:S02]  /*2d10*/  IMAD.IADD R7, R7, 0x1, R11 ;  /* 0x0000000107077824 */ /* 0x000fe400078e020b */
[----:B0-----:R-:W-:Y:S01]  /*2d20*/  IMAD R10, R25, R30, RZ ;  /* 0x0000001e190a7224 */ /* 0x001fe200078e02ff */
[----:B------:R-:W-:-:S03]  /*2d30*/  SHF.L.U64.HI R28, R30, 0x7, R31 ;  /* 0x000000071e1c7819 */ /* 0x000fc6000001021f */
[C---:B------:R-:W-:Y:S02]  /*2d40*/  IMAD R13, R35.reuse, R31, R10 ;  /* 0x0000001f230d7224 */ /* 0x040fe400078e020a */
[----:B------:R-:W-:-:S04]  /*2d50*/  IMAD.WIDE.U32 R10, R35, R30, R6 ;  /* 0x0000001e230a7225 */ /* 0x000fc800078e0006 */
[----:B------:R-:W-:Y:S01]  /*2d60*/  IMAD.IADD R11, R11, 0x1, R13 ;  /* 0x000000010b0b7824 */ /* 0x000fe200078e020d */
[----:B------:R-:W-:Y:S01]  /*2d70*/  IADD3 R14, P2, R10, UR6, RZ ;  /* 0x000000060a0e7c10 */ /* 0x000fe2000ff5e0ff */
[C---:B------:R-:W-:Y:S01]  /*2d80*/  IMAD.SHL.U32 R7, R30.reuse, 0x80, RZ ;  /* 0x000000801e077824 */ /* 0x040fe200078e00ff */
[C---:B------:R-:W-:Y:S02]  /*2d90*/  LEA R6, P4, R30.reuse, R10, 0x3 ;  /* 0x0000000a1e067211 */ /* 0x040fe400078818ff */
[----:B------:R-:W-:Y:S02]  /*2da0*/  IADD3.X R15, R11, UR7, RZ, P2, !PT ;  /* 0x000000070b0f7c10 */ /* 0x000fe400097fe4ff */
[----:B---3-5:R-:W-:Y:S02]  /*2db0*/  FSETP.NEU.AND P2, PT, R9, RZ, PT ;  /* 0x000000ff0900720b */ /* 0x028fe40003f4d000 */
[----:B------:R-:W-:Y:S02]  /*2dc0*/  LEA.HI.X R29, R30, R11, R31, 0x3, P4 ;  /* 0x0000000b1e1d7211 */ /* 0x000fe400020f1c1f */
[----:B------:R-:W-:-:S02]  /*2dd0*/  IADD3 R12, P4, R6, UR6, RZ ;  /* 0x00000006060c7c10 */ /* 0x000fc4000ff9e0ff */
[--C-:B------:R-:W-:Y:S02]  /*2de0*/  IADD3 R10, P1, P0, R10, UR6, R7.reuse ;  /* 0x000000060a0a7c10 */ /* 0x100fe4000f83e007 */
[----:B------:R-:W-:Y:S02]  /*2df0*/  IADD3 R6, P5, P6, R6, UR6, R7 ;  /* 0x0000000606067c10 */ /* 0x000fe4000febe007 */
[--C-:B------:R-:W-:Y:S02]  /*2e00*/  IADD3.X R11, R11, UR7, R28.reuse, P1, P0 ;  /* 0x000000070b0b7c10 */ /* 0x100fe40008fe041c */
[C---:B------:R-:W-:Y:S02]  /*2e10*/  IADD3.X R13, R29.reuse, UR7, RZ, P4, !PT ;  /* 0x000000071d0d7c10 */ /* 0x040fe4000a7fe4ff */
[----:B------:R-:W-:Y:S01]  /*2e20*/  IADD3.X R7, R29, UR7, R28, P5, P6 ;  /* 0x000000071d077c10 */ /* 0x000fe2000afec41c */
[----:B------:R-:W-:Y:S06]  /*2e30*/  @!P2 BRA `(.L_x_32) ;  /* 0x00000034009ca947 */ /* 0x000fec0003800000 */
[----:B------:R-:W-:Y:S01]  /*2e40*/  ULDC.64 UR6, c[0x0][0x5b8] ;  /* 0x00016e0000067ab9 */ /* 0x000fe20000000a00 */
[----:B------:R-:W-:Y:S01]  /*2e50*/  ISETP.GE.AND P0, PT, R34, 0x1, PT ;  /* 0x000000012200780c */ /* 0x000fe20003f06270 */
[----:B------:R-:W-:Y:S01]  /*2e60*/  IMAD R28, R36, UR6, RZ ;  /* 0x00000006241c7c24 */ /* 0x000fe2000f8e02ff */
[----:B------:R-:W-:Y:S01]  /*2e70*/  ULDC.64 UR10, c[0x0][0x5a8] ;  /* 0x00016a00000a7ab9 */ /* 0x000fe20000000a00 */
[----:B------:R-:W-:Y:S01]  /*2e80*/  IMAD.WIDE.U32 R26, R5, UR6, R26 ;  /* 0x00000006051a7c25 */ /* 0x000fe2000f8e001a */
[----:B------:R-:W-:Y:S01]  /*2e90*/  ISETP.LT.OR P4, PT, R33, 0x1, !P0 ;  /* 0x000000012100780c */ /* 0x000fe20004781670 */
[----:B------:R-:W-:Y:S02]  /*2ea0*/  BSSY B1, `(.L_x_33) ;  /* 0x000000c000017945 */ /* 0x000fe40003800000 */
[----:B------:R-:W-:Y:S01]  /*2eb0*/  IMAD R5, R5, UR7, R28 ;  /* 0x0000000705057c24 */ /* 0x000fe2000f8e021c */
[----:B------:R-:W-:Y:S02]  /*2ec0*/  ULDC.64 UR6, c[0x0][0x5b0] ;  /* 0x00016c0000067ab9 */ /* 0x000fe40000000a00 */
[----:B------:R-:W-:-:S02]  /*2ed0*/  IMAD R30, R25, UR6, RZ ;  /* 0x00000006191e7c24 */ /* 0x000fc4000f8e02ff */
[----:B------:R-:W-:Y:S02]  /*2ee0*/  IMAD.IADD R27, R27, 0x1, R5 ;  /* 0x000000011b1b7824 */ /* 0x000fe400078e0205 */
[C---:B------:R-:W-:Y:S02]  /*2ef0*/  IMAD R5, R35.reuse, UR7, R30 ;  /* 0x0000000723057c24 */ /* 0x040fe4000f8e021e */
[----:B------:R-:W-:-:S03]  /*2f00*/  IMAD.WIDE.U32 R28, R35, UR6, R26 ;  /* 0x00000006231c7c25 */ /* 0x000fc6000f8e001a */
[----:B------:R-:W-:-:S04]  /*2f10*/  IADD3 R28, P1, R28, UR10, RZ ;  /* 0x0000000a1c1c7c10 */ /* 0x000fc8000ff3e0ff */
[--C-:B------:R-:W-:Y:S02]  /*2f20*/  IADD3.X R29, R29, UR11, R5.reuse, P1, !PT ;  /* 0x0000000b1d1d7c10 */ /* 0x100fe40008ffe405 */
[----:B------:R-:W-:Y:S01]  /*2f30*/  PRMT R5, RZ, 0x7610, R5 ;  /* 0x00007610ff057816 */ /* 0x000fe20000000005 */
[----:B------:R-:W-:Y:S06]  /*2f40*/  @P4 BRA `(.L_x_34) ;  /* 0x0000000000044947 */ /* 0x000fec0003800000 */
[----:B------:R0:W5:Y:S02]  /*2f50*/  LDG.E.U8 R5, desc[UR18][R28.64] ;  /* 0x000000121c057981 */ /* 0x000164000c1e1100 */
.L_x_34:
[----:B------:R-:W-:Y:S05]  /*2f60*/  BSYNC B1 ;  /* 0x0000000000017941 */ /* 0x000fea0003800000 */
.L_x_33:
[----:B-----5:R-:W-:Y:S01]  /*2f70*/  LOP3.LUT R5, R5, 0xff, RZ, 0xc0, !PT ;  /* 0x000000ff05057812 */ /* 0x020fe200078ec0ff */
[----:B------:R-:W-:Y:S01]  /*2f80*/  BSSY B1, `(.L_x_35) ;  /* 0x000000b000017945 */ /* 0x000fe20003800000 */
[----:B------:R-:W-:Y:S02]  /*2f90*/  ISETP.LT.OR P2, PT, R33, 0x2, !P0 ;  /* 0x000000022100780c */ /* 0x000fe40004741670 */
[----:B------:R-:W-:-:S05]  /*2fa0*/  F2FP.F16.E4M3.UNPACK_B R5, R5 ;  /* 0x00000005ff05723e */ /* 0x000fca00020006ff */
[----:B------:R-:W-:Y:S01]  /*2fb0*/  HADD2.F32 R30, -RZ, R5.H0_H0 ;  /* 0x20000005ff1e7230 */ /* 0x000fe20000004100 */
[----:B------:R-:W-:-:S04]  /*2fc0*/  PRMT R5, RZ, 0x7610, R5 ;  /* 0x00007610ff057816 */ /* 0x000fc80000000005 */
[----:B------:R-:W-:-:S04]  /*2fd0*/  FMUL R30, R30, R9 ;  /* 0x000000091e1e7220 */ /* 0x000fc80000400000 */
[----:B--2---:R-:W-:-:S05]  /*2fe0*/  FFMA R30, R145, R8, R30 ;  /* 0x00000008911e7223 */ /* 0x004fca000000001e */
[----:B------:R-:W-:-:S05]  /*2ff0*/  F2FP.SATFINITE.E4M3.F32.PACK_AB_MERGE_C R31, RZ, R30, RZ ;  /* 0x0000001eff1f723e */ /* 0x000fca00048070ff */
[----:B------:R1:W-:Y:S01]  /*3000*/  @!P4 STG.E.U8 desc[UR18][R14.64], R31 ;  /* 0x0000001f0e00c986 */ /* 0x0003e2000c101112 */
[----:B------:R-:W-:Y:S05]  /*3010*/  @P2 BRA `(.L_x_36) ;  /* 0x0000000000042947 */ /* 0x000fea0003800000 */
[----:B------:R2:W5:Y:S02]  /*3020*/  LDG.E.U8 R5, desc[UR18][R28.64+0x1] ;  /* 0x000001121c057981 */ /* 0x000564000c1e1100 */
.L_x_36:
[----:B------:R-:W-:Y:S05]  /*3030*/  BSYNC B1 ;  /* 0x0000000000017941 */ /* 0x000fea0003800000 */
.L_x_35:
[----:B-----5:R-:W-:Y:S01]  /*3040*/  LOP3.LUT R5, R5, 0xff, RZ, 0xc0, !PT ;  /* 0x000000ff05057812 */ /* 0x020fe200078ec0ff */
[----:B------:R-:W-:Y:S01]  /*3050*/  BSSY B1, `(.L_x_37) ;  /* 0x0000013000017945 */ /* 0x000fe20003800000 */
[----:B------:R-:W-:Y:S02]  /*3060*/  IADD3 R37, P1, R35, 0x8, RZ ;  /* 0x0000000823257810 */ /* 0x000fe40007f3e0ff */
[----:B------:R-:W-:-:S03]  /*3070*/  F2FP.F16.E4M3.UNPACK_B R5, R5 ;  /* 0x00000005ff05723e */ /* 0x000fc600020006ff */
[----:B-1----:R-:W-:Y:S01]  /*3080*/  IMAD.X R31, RZ, RZ, R25, P1 ;  /* 0x000000ffff1f7224 */ /* 0x002fe200008e0619 */
[----:B------:R-:W-:Y:S01]  /*3090*/  ISETP.GE.AND P1, PT, R34, 0x9, PT ;  /* 0x000000092200780c */ /* 0x000fe20003f26270 */
[----:B------:R-:W-:Y:S02]  /*30a0*/  HADD2.F32 R30, -RZ, R5.H0_H0 ;  /* 0x20000005ff1e7230 */ /* 0x000fe40000004100 */
[----:B------:R-:W-:Y:S01]  /*30b0*/  IMAD R36, R31, UR6, RZ ;  /* 0x000000061f247c24 */ /* 0x000fe2000f8e02ff */
[----:B------:R-:W-:Y:S02]  /*30c0*/  ISETP.LT.OR P5, PT, R33, 0x1, !P1 ;  /* 0x000000012100780c */ /* 0x000fe40004fa1670 */
[----:B------:R-:W-:Y:S01]  /*30d0*/  FMUL R5, R30, R9 ;  /* 0x000000091e057220 */ /* 0x000fe20000400000 */
[----:B------:R-:W-:-:S04]  /*30e0*/  IMAD.WIDE.U32 R30, R37, UR6, R26 ;  /* 0x00000006251e7c25 */ /* 0x000fc8000f8e001a */
[----:B------:R-:W-:Y:S01]  /*30f0*/  FFMA R5, R140, R8, R5 ;  /* 0x000000088c057223 */ /* 0x000fe20000000005 */
[----:B------:R-:W-:Y:S01]  /*3100*/  IMAD R37, R37, UR7, R36 ;  /* 0x0000000725257c24 */ /* 0x000fe2000f8e0224 */
[----:B------:R-:W-:-:S03]  /*3110*/  IADD3 R30, P4, R30, UR10, RZ ;  /* 0x0000000a1e1e7c10 */ /* 0x000fc6000ff9e0ff */
[----:B------:R-:W-:Y:S02]  /*3120*/  F2FP.SATFINITE.E4M3.F32.PACK_AB_MERGE_C R39, RZ, R5, RZ ;  /* 0x00000005ff27723e */ /* 0x000fe400048070ff */
[----:B------:R-:W-:Y:S02]  /*3130*/  IADD3.X R31, R31, UR11, R37, P4, !PT ;  /* 0x0000000b1f1f7c10 */ /* 0x000fe4000a7fe425 */
[----:B------:R-:W-:Y:S01]  /*3140*/  PRMT R5, RZ, 0x7610, R5 ;  /* 0x00007610ff057816 */ /* 0x000fe20000000005 */
[----:B------:R1:W-:Y:S01]  /*3150*/  @!P2 STG.E.U8 desc[UR18][R14.64+0x1], R39 ;  /* 0x000001270e00a986 */ /* 0x0003e2000c101112 */
[----:B------:R-:W-:Y:S05]  /*3160*/  @P5 BRA `(.L_x_38) ;  /* 0x0000000000045947 */ /* 0x000fea0003800000 */
[----:B------:R3:W5:Y:S02]  /*3170*/  LDG.E.U8 R5, desc[UR18][R30.64] ;  /* 0x000000121e057981 */ /* 0x000764000c1e1100 */
.L_x_38:
[----:B------:R-:W-:Y:S05]  /*3180*/  BSYNC B1 ;  /* 0x0000000000017941 */ /* 0x000fea0003800000 */
.L_x_37:
[----:B-----5:R-:W-:Y:S01]  /*3190*/  LOP3.LUT R5, R5, 0xff, RZ, 0xc0, !PT ;  /* 0x000000ff05057812 */ /* 0x020fe200078ec0ff */
[----:B------:R-:W-:Y:S01]  /*31a0*/  BSSY B1, `(.L_x_39) ;  /* 0x000000b000017945 */ /* 0x000fe20003800000 */
[----:B------:R-:W-:Y:S02]  /*31b0*/  ISETP.LT.OR P2, PT, R33, 0x2, !P1 ;  /* 0x000000022100780c */ /* 0x000fe40004f41670 */
[----:B------:R-:W-:-:S05]  /*31c0*/  F2FP.F16.E4M3.UNPACK_B R5, R5 ;  /* 0x00000005ff05723e */ /* 0x000fca00020006ff */
[----:B------:R-:W-:Y:S01]  /*31d0*/  HADD2.F32 R36, -RZ, R5.H0_H0 ;  /* 0x20000005ff247230 */ /* 0x000fe20000004100 */
[----:B------:R-:W-:-:S04]  /*31e0*/  PRMT R5, RZ, 0x7610, R5 ;  /* 0x00007610ff057816 */ /* 0x000fc80000000005 */
[----:B------:R-:W-:-:S04]  /*31f0*/  FMUL R36, R36, R9 ;  /* 0x0000000924247220 */ /* 0x000fc80000400000 */
[----:B------:R-:W-:-:S05]  /*3200*/  FFMA R36, R143, R8, R36 ;  /* 0x000000088f247223 */ /* 0x000fca0000000024 */
[----:B------:R-:W-:-:S05]  /*3210*/  F2FP.SATFINITE.E4M3.F32.PACK_AB_MERGE_C R37, RZ, R36, RZ ;  /* 0x00000024ff25723e */ /* 0x000fca00048070ff */
[----:B------:R4:W-:Y:S01]  /*3220*/  @!P5 STG.E.U8 desc[UR18][R12.64], R37 ;  /* 0x000000250c00d986 */ /* 0x0009e2000c101112 */
[----:B------:R-:W-:Y:S05]  /*3230*/  @P2 BRA `(.L_x_40) ;  /* 0x0000000000042947 */ /* 0x000fea0003800000 */
[----:B------:R0:W5:Y:S02]  /*3240*/  LDG.E.U8 R5, desc[UR18][R30.64+0x1] ;  /* 0x000001121e057981 */ /* 0x000164000c1e1100 */
.L_x_40:
[----:B------:R-:W-:Y:S05]  /*3250*/  BSYNC B1 ;  /* 0x0000000000017941 */ /* 0x000fea0003800000 */
.L_x_39:
[----:B-----5:R-:W-:Y:S01]  /*3260*/  LOP3.LUT R5, R5, 0xff, RZ, 0xc0, !PT ;  /* 0x000000ff05057812 */ /* 0x020fe200078ec0ff */
[----:B------:R-:W-:Y:S01]  /*3270*/  BSSY B1, `(.L_x_41) ;  /* 0x000000b000017945 */ /* 0x000fe20003800000 */
[----:B------:R-:W-:Y:S02]  /*3280*/  ISETP.LT.OR P4, PT, R33, 0x9, !P0 ;  /* 0x000000092100780c */ /* 0x000fe40004781670 */
[----:B------:R-:W-:-:S05]  /*3290*/  F2FP.F16.E4M3.UNPACK_B R5, R5 ;  /* 0x00000005ff05723e */ /* 0x000fca00020006ff */
[----:B------:R-:W-:-:S05]  /*32a0*/  HADD2.F32 R36, -RZ, R5.H0_H0 ;  /* 0x20000005ff247230 */ /* 0x000fca0000004100 */
[----:B------:R-:W-:-:S04]  /*32b0*/  FMUL R5, R36, R9 ;  /* 0x0000000924057220 */ /* 0x000fc80000400000 */
[----:B------:R-:W-:-:S05]  /*32c0*/  FFMA R5, R138, R8, R5 ;  /* 0x000000088a057223 */ /* 0x000fca0000000005 */
[----:B----4-:R-:W-:Y:S02]  /*32d0*/  F2FP.SATFINITE.E4M3.F32.PACK_AB_MERGE_C R37, RZ, R5, RZ ;  /* 0x00000005ff25723e */ /* 0x010fe400048070ff */
[----:B------:R-:W-:-:S03]  /*32e0*/  PRMT R5, RZ, 0x7610, R5 ;  /* 0x00007610ff057816 */ /* 0x000fc60000000005 */
[----:B------:R4:W-:Y:S01]  /*32f0*/  @!P2 STG.E.U8 desc[UR18][R12.64+0x1], R37 ;  /* 0x000001250c00a986 */ /* 0x0009e2000c101112 */
[----:B------:R-:W-:Y:S05]  /*3300*/  @P4 BRA `(.L_x_42) ;  /* 0x0000000000044947 */ /* 0x000fea0003800000 */
[----:B------:R0:W5:Y:S02]  /*3310*/  LDG.E.U8 R5, desc[UR18][R28.64+0x8] ;  /* 0x000008121c057981 */ /* 0x000164000c1e1100 */
.L_x_42:
[----:B------:R-:W-:Y:S05]  /*3320*/  BSYNC B1 ;  /* 0x0000000000017941 */ /* 0x000fea0003800000 */
.L_x_41:
        /* <DEDUP_REMOVED lines=8> */
[----:B----4-:R-:W-:-:S05]  /*33b0*/  F2FP.SATFINITE.E4M3.F32.PACK_AB_MERGE_C R37, RZ, R36, RZ ;  /* 0x00000024ff25723e */ /* 0x010fca00048070ff */
[----:B------:R4:W-:Y:S01]  /*33c0*/  @!P4 STG.E.U8 desc[UR18][R14.64+0x8], R37 ;  /* 0x000008250e00c986 */ /* 0x0009e2000c101112 */
[----:B------:R-:W-:Y:S05]  /*33d0*/  @P2 BRA `(.L_x_44) ;  /* 0x0000000000042947 */ /* 0x000fea0003800000 */
[----:B------:R0:W5:Y:S02]  /*33e0*/  LDG.E.U8 R5, desc[UR18][R28.64+0x9] ;  /* 0x000009121c057981 */ /* 0x000164000c1e1100 */
.L_x_44:
[----:B------:R-:W-:Y:S05]  /*33f0*/  BSYNC B1 ;  /* 0x0000000000017941 */ /* 0x000fea0003800000 */
.L_x_43:
        /* <DEDUP_REMOVED lines=12> */
.L_x_46:
[----:B------:R-:W-:Y:S05]  /*34c0*/  BSYNC B1 ;  /* 0x0000000000017941 */ /* 0x000fea0003800000 */
.L_x_45:
        /* <DEDUP_REMOVED lines=12> */
.L_x_48:
[----:B------:R-:W-:Y:S05]  /*3590*/  BSYNC B1 ;  /* 0x0000000000017941 */ /* 0x000fea0003800000 */
.L_x_47:
        /* <DEDUP_REMOVED lines=12> */
.L_x_50:
[----:B------:R-:W-:Y:S05]  /*3660*/  BSYNC B1 ;  /* 0x0000000000017941 */ /* 0x000fea0003800000 */
.L_x_49:
        /* <DEDUP_REMOVED lines=12> */
.L_x_52:
[----:B------:R-:W-:Y:S05]  /*3730*/  BSYNC B1 ;  /* 0x0000000000017941 */ /* 0x000fea0003800000 */
.L_x_51:
        /* <DEDUP_REMOVED lines=12> */
.L_x_54:
[----:B------:R-:W-:Y:S05]  /*3800*/  BSYNC B1 ;  /* 0x0000000000017941 */ /* 0x000fea0003800000 */
.L_x_53:
        /* <DEDUP_REMOVED lines=12> */
.L_x_56:
[----:B------:R-:W-:Y:S05]  /*38d0*/  BSYNC B1 ;  /* 0x0000000000017941 */ /* 0x000fea0003800000 */
.L_x_55:
        /* <DEDUP_REMOVED lines=12> */
.L_x_58:
[----:B------:R-:W-:Y:S05]  /*39a0*/  BSYNC B1 ;  /* 0x0000000000017941 */ /* 0x000fea0003800000 */
.L_x_57:
        /* <DEDUP_REMOVED lines=12> */
.L_x_60:
[----:B------:R-:W-:Y:S05]  /*3a70*/  BSYNC B1 ;  /* 0x0000000000017941 */ /* 0x000fea0003800000 */
.L_x_59:
        /* <DEDUP_REMOVED lines=12> */
.L_x_62:
[----:B------:R-:W-:Y:S05]  /*3b40*/  BSYNC B1 ;  /* 0x0000000000017941 */ /* 0x000fea0003800000 */
.L_x_61:
        /* <DEDUP_REMOVED lines=12> */
.L_x_64:
[----:B------:R-:W-:Y:S05]  /*3c10*/  BSYNC B1 ;  /* 0x0000000000017941 */ /* 0x000fea0003800000 */
.L_x_63:
        /* <DEDUP_REMOVED lines=12> */
.L_x_66:
[----:B------:R-:W-:Y:S05]  /*3ce0*/  BSYNC B1 ;  /* 0x0000000000017941 */ /* 0x000fea0003800000 */
.L_x_65:
        /* <DEDUP_REMOVED lines=12> */
.L_x_68:
[----:B------:R-:W-:Y:S05]  /*3db0*/  BSYNC B1 ;  /* 0x0000000000017941 */ /* 0x000fea0003800000 */
.L_x_67:
        /* <DEDUP_REMOVED lines=12> */
.L_x_70:
[----:B------:R-:W-:Y:S05]  /*3e80*/  BSYNC B1 ;  /* 0x0000000000017941 */ /* 0x000fea0003800000 */
.L_x_69:
        /* <DEDUP_REMOVED lines=12> */
.L_x_72:
[----:B------:R-:W-:Y:S05]  /*3f50*/  BSYNC B1 ;  /* 0x0000000000017941 */ /* 0x000fea0003800000 */
.L_x_71:
        /* <DEDUP_REMOVED lines=12> */
.L_x_74:
[----:B------:R-:W-:Y:S05]  /*4020*/  BSYNC B1 ;  /* 0x0000000000017941 */ /* 0x000fea0003800000 */
.L_x_73:
        /* <DEDUP_REMOVED lines=12> */
.L_x_76:
[----:B------:R-:W-:Y:S05]  /*40f0*/  BSYNC B1 ;  /* 0x0000000000017941 */ /* 0x000fea0003800000 */
.L_x_75:
        /* <DEDUP_REMOVED lines=12> */
.L_x_78:
[----:B------:R-:W-:Y:S05]  /*41c0*/  BSYNC B1 ;  /* 0x0000000000017941 */ /* 0x000fea0003800000 */
.L_x_77:
        /* <DEDUP_REMOVED lines=12> */
.L_x_80:
[----:B------:R-:W-:Y:S05]  /*4290*/  BSYNC B1 ;  /* 0x0000000000017941 */ /* 0x000fea0003800000 */
.L_x_79:
        /* <DEDUP_REMOVED lines=12> */
.L_x_82:
[----:B------:R-:W-:Y:S05]  /*4360*/  BSYNC B1 ;  /* 0x0000000000017941 */ /* 0x000fea0003800000 */
.L_x_81:
        /* <DEDUP_REMOVED lines=12> */
.L_x_84:
[----:B------:R-:W-:Y:S05]  /*4430*/  BSYNC B1 ;  /* 0x0000000000017941 */ /* 0x000fea0003800000 */
.L_x_83:
        /* <DEDUP_REMOVED lines=12> */
.L_x_86:
[----:B------:R-:W-:Y:S05]  /*4500*/  BSYNC B1 ;  /* 0x0000000000017941 */ /* 0x000fea0003800000 */
.L_x_85:
        /* <DEDUP_REMOVED lines=12> */
.L_x_88:
[----:B------:R-:W-:Y:S05]  /*45d0*/  BSYNC B1 ;  /* 0x0000000000017941 */ /* 0x000fea0003800000 */
.L_x_87:
        /* <DEDUP_REMOVED lines=12> */
.L_x_90:
[----:B------:R-:W-:Y:S05]  /*46a0*/  BSYNC B1 ;  /* 0x0000000000017941 */ /* 0x000fea0003800000 */
.L_x_89:
        /* <DEDUP_REMOVED lines=12> */
.L_x_92:
[----:B------:R-:W-:Y:S05]  /*4770*/  BSYNC B1 ;  /* 0x0000000000017941 */ /* 0x000fea0003800000 */
.L_x_91:
[----:B-----5:R-:W-:Y:S01]  /*4780*/  LOP3.LUT R5, R5, 0xff, RZ, 0xc0, !PT ;  /* 0x000000ff05057812 */ /* 0x020fe200078ec0ff */
[----:B------:R-:W-:Y:S01]  /*4790*/  BSSY B1, `(.L_x_93) ;  /* 0x000000b000017945 */ /* 0x000fe20003800000 */
[----:B------:R-:W-:Y:S02]  /*47a0*/  ISETP.LT.OR P2, PT, R33, 0x39, !P1 ;  /* 0x000000392100780c */ /* 0x000fe40004f41670 */
[----:B------:R-:W-:-:S05]  /*47b0*/  F2FP.F16.E4M3.UNPACK_B R5, R5 ;  /* 0x00000005ff05723e */ /* 0x000fca00020006ff */
[----:B0-2---:R-:W-:-:S05]  /*47c0*/  HADD2.F32 R28, -RZ, R5.H0_H0 ;  /* 0x20000005ff1c7230 */ /* 0x005fca0000004100 */
[----:B------:R-:W-:-:S04]  /*47d0*/  FMUL R5, R28, R9 ;  /* 0x000000091c057220 */ /* 0x000fc80000400000 */
[----:B------:R-:W-:-:S05]  /*47e0*/  FFMA R5, R112, R8, R5 ;  /* 0x0000000870057223 */ /* 0x000fca0000000005 */
[----:B------:R-:W-:Y:S02]  /*47f0*/  F2FP.SATFINITE.E4M3.F32.PACK_AB_MERGE_C R29, RZ, R5, RZ ;  /* 0x00000005ff1d723e */ /* 0x000fe400048070ff */
[----:B------:R-:W-:-:S03]  /*4800*/  PRMT R5, RZ, 0x7610, R5 ;  /* 0x00007610ff057816 */ /* 0x000fc60000000005 */
[----:B------:R0:W-:Y:S01]  /*4810*/  @!P0 STG.E.U8 desc[UR18][R14.64+0x39], R29 ;  /* 0x0000391d0e008986 */ /* 0x0001e2000c101112 */
[----:B------:R-:W-:Y:S05]  /*4820*/  @P2 BRA `(.L_x_94) ;  /* 0x0000000000042947 */ /* 0x000fea0003800000 */
[----:B------:R2:W5:Y:S02]  /*4830*/  LDG.E.U8 R5, desc[UR18][R30.64+0x38] ;  /* 0x000038121e057981 */ /* 0x000564000c1e1100 */
.L_x_94:
[----:B------:R-:W-:Y:S05]  /*4840*/  BSYNC B1 ;  /* 0x0000000000017941 */ /* 0x000fea0003800000 */
.L_x_93:
[----:B-----5:R-:W-:Y:S01]  /*4850*/  LOP3.LUT R5, R5, 0xff, RZ, 0xc0, !PT ;  /* 0x000000ff05057812 */ /* 0x020fe200078ec0ff */
[----:B------:R-:W-:Y:S01]  /*4860*/  BSSY B1, `(.L_x_95) ;  /* 0x000000b000017945 */ /* 0x000fe20003800000 */
[----:B------:R-:W-:Y:S02]  /*4870*/  ISETP.LT.OR P1, PT, R33, 0x3a, !P1 ;  /* 0x0000003a2100780c */ /* 0x000fe40004f21670 */
[----:B------:R-:W-:-:S05]  /*4880*/  F2FP.F16.E4M3.UNPACK_B R5, R5 ;  /* 0x00000005ff05723e */ /* 0x000fca00020006ff */
[----:B01--4-:R-:W-:Y:S01]  /*4890*/  HADD2.F32 R14, -RZ, R5.H0_H0 ;  /* 0x20000005ff0e7230 */ /* 0x013fe20000004100 */
[----:B------:R-:W-:-:S04]  /*48a0*/  PRMT R5, RZ, 0x7610, R5 ;  /* 0x00007610ff057816 */ /* 0x000fc80000000005 */
[----:B------:R-:W-:-:S04]  /*48b0*/  FMUL R14, R14, R9 ;  /* 0x000000090e0e7220 */ /* 0x000fc80000400000 */
[----:B------:R-:W-:-:S05]  /*48c0*/  FFMA R14, R115, R8, R14 ;  /* 0x00000008730e7223 */ /* 0x000fca000000000e */
[----:B------:R-:W-:-:S05]  /*48d0*/  F2FP.SATFINITE.E4M3.F32.PACK_AB_MERGE_C R15, RZ, R14, RZ ;  /* 0x0000000eff0f723e */ /* 0x000fca00048070ff */
[----:B------:R0:W-:Y:S01]  /*48e0*/  @!P2 STG.E.U8 desc[UR18][R12.64+0x38], R15 ;  /* 0x0000380f0c00a986 */ /* 0x0001e2000c101112 */
[----:B------:R-:W-:Y:S05]  /*48f0*/  @P1 BRA `(.L_x_96) ;  /* 0x0000000000041947 */ /* 0x000fea0003800000 */
[----:B------:R1:W5:Y:S02]  /*4900*/  LDG.E.U8 R5, desc[UR18][R30.64+0x39] ;  /* 0x000039121e057981 */ /* 0x000364000c1e1100 */
.L_x_96:
[----:B------:R-:W-:Y:S05]  /*4910*/  BSYNC B1 ;  /* 0x0000000000017941 */ /* 0x000fea0003800000 */
.L_x_95:
[----:B-----5:R-:W-:Y:S01]  /*4920*/  LOP3.LUT R5, R5, 0xff, RZ, 0xc0, !PT ;  /* 0x000000ff05057812 */ /* 0x020fe200078ec0ff */
[----:B------:R-:W-:Y:S01]  /*4930*/  BSSY B1, `(.L_x_97) ;  /* 0x0000013000017945 */ /* 0x000fe20003800000 */
[----:B------:R-:W-:Y:S02]  /*4940*/  IADD3 R29, P0, R35, 0x80, RZ ;  /* 0x00000080231d7810 */ /* 0x000fe40007f1e0ff */
[----:B------:R-:W-:-:S03]  /*4950*/  F2FP.F16.E4M3.UNPACK_B R5, R5 ;  /* 0x00000005ff05723e */ /* 0x000fc600020006ff */
[----:B0-----:R-:W-:Y:S01]  /*4960*/  IMAD.X R15, RZ, RZ, R25, P0 ;  /* 0x000000ffff0f7224 */ /* 0x001fe200000e0619 */
        /* <DEDUP_REMOVED lines=9> */
[----:B-123--:R-:W-:Y:S02]  /*4a00*/  F2FP.SATFINITE.E4M3.F32.PACK_AB_MERGE_C R31, RZ, R5, RZ ;  /* 0x00000005ff1f723e */ /* 0x00efe400048070ff */
[----:B------:R-:W-:Y:S02]  /*4a10*/  IADD3.X R15, R15, UR11, R29, P2, !PT ;  /* 0x0000000b0f0f7c10 */ /* 0x000fe400097fe41d */
[----:B------:R-:W-:Y:S01]  /*4a20*/  PRMT R5, RZ, 0x7610, R5 ;  /* 0x00007610ff057816 */ /* 0x000fe20000000005 */
[----:B------:R0:W-:Y:S01]  /*4a30*/  @!P1 STG.E.U8 desc[UR18][R12.64+0x39], R31 ;  /* 0x0000391f0c009986 */ /* 0x0001e2000c101112 */
[----:B------:R-:W-:Y:S05]  /*4a40*/  @P4 BRA `(.L_x_98) ;  /* 0x0000000000044947 */ /* 0x000fea0003800000 */
[----:B------:R1:W5:Y:S02]  /*4a50*/  LDG.E.U8 R5, desc[UR18][R14.64] ;  /* 0x000000120e057981 */ /* 0x000364000c1e1100 */
.L_x_98:
[----:B------:R-:W-:Y:S05]  /*4a60*/  BSYNC B1 ;  /* 0x0000000000017941 */ /* 0x000fea0003800000 */
.L_x_97:
[----:B-----5:R-:W-:Y:S01]  /*4a70*/  LOP3.LUT R5, R5, 0xff, RZ, 0xc0, !PT ;  /* 0x000000ff05057812 */ /* 0x020fe200078ec0ff */
[----:B------:R-:W-:Y:S01]  /*4a80*/  BSSY B1, `(.L_x_99) ;  /* 0x000000b000017945 */ /* 0x000fe20003800000 */
[----:B------:R-:W-:Y:S02]  /*4a90*/  ISETP.LT.OR P2, PT, R33, 0x2, !P0 ;  /* 0x000000022100780c */ /* 0x000fe40004741670 */
[----:B------:R-:W-:-:S05]  /*4aa0*/  F2FP.F16.E4M3.UNPACK_B R5, R5 ;  /* 0x00000005ff05723e */ /* 0x000fca00020006ff */
[----:B0-----:R-:W-:Y:S01]  /*4ab0*/  HADD2.F32 R12, -RZ, R5.H0_H0 ;  /* 0x20000005ff0c7230 */ /* 0x001fe20000004100 */
[----:B------:R-:W-:-:S04]  /*4ac0*/  PRMT R5, RZ, 0x7610, R5 ;  /* 0x00007610ff057816 */ /* 0x000fc80000000005 */
[----:B------:R-:W-:-:S04]  /*4ad0*/  FMUL R12, R12, R9 ;  /* 0x000000090c0c7220 */ /* 0x000fc80000400000 */
[----:B------:R-:W-:-:S05]  /*4ae0*/  FFMA R12, R113, R8, R12 ;  /* 0x00000008710c7223 */ /* 0x000fca000000000c */
[----:B------:R-:W-:-:S05]  /*4af0*/  F2FP.SATFINITE.E4M3.F32.PACK_AB_MERGE_C R13, RZ, R12, RZ ;  /* 0x0000000cff0d723e */ /* 0x000fca00048070ff */
[----:B------:R0:W-:Y:S01]  /*4b00*/  @!P4 STG.E.U8 desc[UR18][R10.64], R13 ;  /* 0x0000000d0a00c986 */ /* 0x0001e2000c101112 */
[----:B------:R-:W-:Y:S05]  /*4b10*/  @P2 BRA `(.L_x_100) ;  /* 0x0000000000042947 */ /* 0x000fea0003800000 */
[----:B------:R2:W5:Y:S02]  /*4b20*/  LDG.E.U8 R5, desc[UR18][R14.64+0x1] ;  /* 0x000001120e057981 */ /* 0x000564000c1e1100 */
.L_x_100:
[----:B------:R-:W-:Y:S05]  /*4b30*/  BSYNC B1 ;  /* 0x0000000000017941 */ /* 0x000fea0003800000 */
.L_x_99:
[----:B-----5:R-:W-:Y:S01]  /*4b40*/  LOP3.LUT R5, R5, 0xff, RZ, 0xc0, !PT ;  /* 0x000000ff05057812 */ /* 0x020fe200078ec0ff */
[----:B------:R-:W-:Y:S01]  /*4b50*/  BSSY B1, `(.L_x_101) ;  /* 0x0000013000017945 */ /* 0x000fe20003800000 */
[----:B------:R-:W-:Y:S02]  /*4b60*/  IADD3 R35, P1, R35, 0x88, RZ ;  /* 0x0000008823237810 */ /* 0x000fe40007f3e0ff */
[----:B------:R-:W-:-:S03]  /*4b70*/  F2FP.F16.E4M3.UNPACK_B R5, R5 ;  /* 0x00000005ff05723e */ /* 0x000fc600020006ff */
[----:B------:R-:W-:Y:S01]  /*4b80*/  IMAD.X R24, RZ, RZ, R25, P1 ;  /* 0x000000ffff187224 */ /* 0x000fe200008e0619 */
[----:B------:R-:W-:Y:S01]  /*4b90*/  ISETP.GE.AND P1, PT, R34, 0x89, PT ;  /* 0x000000892200780c */ /* 0x000fe20003f26270 */
[----:B------:R-:W-:Y:S02]  /*4ba0*/  HADD2.F32 R12, -RZ, R5.H0_H0 ;  /* 0x20000005ff0c7230 */ /* 0x000fe40000004100 */
[----:B------:R-:W-:Y:S01]  /*4bb0*/  IMAD R24, R24, UR6, RZ ;  /* 0x0000000618187c24 */ /* 0x000fe2000f8e02ff */
[----:B------:R-:W-:Y:S01]  /*4bc0*/  ISETP.LT.OR P5, PT, R33, 0x1, !P1 ;  /* 0x000000012100780c */ /* 0x000fe20004fa1670 */
[----:B------:R-:W-:-:S04]  /*4bd0*/  IMAD.WIDE.U32 R26, R35, UR6, R26 ;  /* 0x00000006231a7c25 */ /* 0x000fc8000f8e001a */
[----:B------:R-:W-:Y:S01]  /*4be0*/  FMUL R5, R12, R9 ;  /* 0x000000090c057220 */ /* 0x000fe20000400000 */
[----:B------:R-:W-:-:S03]  /*4bf0*/  IMAD R35, R35, UR7, R24 ;  /* 0x0000000723237c24 */ /* 0x000fc6000f8e0218 */
[----:B------:R-:W-:Y:S01]  /*4c00*/  FFMA R5, R108, R8, R5 ;  /* 0x000000086c057223 */ /* 0x000fe20000000005 */
[----:B------:R-:W-:-:S04]  /*4c10*/  IADD3 R12, P4, R26, UR10, RZ ;  /* 0x0000000a1a0c7c10 */ /* 0x000fc8000ff9e0ff */
[----:B------:R-:W-:Y:S02]  /*4c20*/  F2FP.SATFINITE.E4M3.F32.PACK_AB_MERGE_C R25, RZ, R5, RZ ;  /* 0x00000005ff19723e */ /* 0x000fe400048070ff */
[----:B0-----:R-:W-:Y:S02]  /*4c30*/  IADD3.X R13, R27, UR11, R35, P4, !PT ;  /* 0x0000000b1b0d7c10 */ /* 0x001fe4000a7fe423 */
[----:B------:R-:W-:Y:S01]  /*4c40*/  PRMT R5, RZ, 0x7610, R5 ;  /* 0x00007610ff057816 */ /* 0x000fe20000000005 */
[----:B------:R0:W-:Y:S01]  /*4c50*/  @!P2 STG.E.U8 desc[UR18][R10.64+0x1], R25 ;  /* 0x000001190a00a986 */ /* 0x0001e2000c101112 */
[----:B------:R-:W-:Y:S05]  /*4c60*/  @P5 BRA `(.L_x_102) ;  /* 0x0000000000045947 */ /* 0x000fea0003800000 */
[----:B------:R3:W5:Y:S02]  /*4c70*/  LDG.E.U8 R5, desc[UR18][R12.64] ;  /* 0x000000120c057981 */ /* 0x000764000c1e1100 */
.L_x_102:
[----:B------:R-:W-:Y:S05]  /*4c80*/  BSYNC B1 ;  /* 0x0000000000017941 */ /* 0x000fea0003800000 */
.L_x_101:
        /* <DEDUP_REMOVED lines=8> */
[----:B0-----:R-:W-:-:S05]  /*4d10*/  F2FP.SATFINITE.E4M3.F32.PACK_AB_MERGE_C R25, RZ, R24, RZ ;  /* 0x00000018ff19723e */ /* 0x001fca00048070ff */
[----:B------:R0:W-:Y:S01]  /*4d20*/  @!P5 STG.E.U8 desc[UR18][R6.64], R25 ;  /* 0x000000190600d986 */ /* 0x0001e2000c101112 */
[----:B------:R-:W-:Y:S05]  /*4d30*/  @P2 BRA `(.L_x_104) ;  /* 0x0000000000042947 */ /* 0x000fea0003800000 */
[----:B------:R4:W5:Y:S02]  /*4d40*/  LDG.E.U8 R5, desc[UR18][R12.64+0x1] ;  /* 0x000001120c057981 */ /* 0x000964000c1e1100 */
.L_x_104:
[----:B------:R-:W-:Y:S05]  /*4d50*/  BSYNC B1 ;  /* 0x0000000000017941 */ /* 0x000fea0003800000 */
.L_x_103:
[----:B-----5:R-:W-:Y:S01]  /*4d60*/  LOP3.LUT R5, R5, 0xff, RZ, 0xc0, !PT ;  /* 0x000000ff05057812 */ /* 0x020fe200078ec0ff */
[----:B------:R-:W-:Y:S01]  /*4d70*/  BSSY B1, `(.L_x_105) ;  /* 0x000000b000017945 */ /* 0x000fe20003800000 */
[----:B------:R-:W-:Y:S02]  /*4d80*/  ISETP.LT.OR P4, PT, R33, 0x9, !P0 ;  /* 0x000000092100780c */ /* 0x000fe40004781670 */
[----:B------:R-:W-:-:S05]  /*4d90*/  F2FP.F16.E4M3.UNPACK_B R5, R5 ;  /* 0x00000005ff05723e */ /* 0x000fca00020006ff */
[----:B------:R-:W-:-:S05]  /*4da0*/  HADD2.F32 R24, -RZ, R5.H0_H0 ;  /* 0x20000005ff187230 */ /* 0x000fca0000004100 */
[----:B------:R-:W-:-:S04]  /*4db0*/  FMUL R5, R24, R9 ;  /* 0x0000000918057220 */ /* 0x000fc80000400000 */
[----:B------:R-:W-:-:S05]  /*4dc0*/  FFMA R5, R106, R8, R5 ;  /* 0x000000086a057223 */ /* 0x000fca0000000005 */
[----:B0-----:R-:W-:Y:S02]  /*4dd0*/  F2FP.SATFINITE.E4M3.F32.PACK_AB_MERGE_C R25, RZ, R5, RZ ;  /* 0x00000005ff19723e */ /* 0x001fe400048070ff */
[----:B------:R-:W-:-:S03]  /*4de0*/  PRMT R5, RZ, 0x7610, R5 ;  /* 0x00007610ff057816 */ /* 0x000fc60000000005 */
[----:B------:R0:W-:Y:S01]  /*4df0*/  @!P2 STG.E.U8 desc[UR18][R6.64+0x1], R25 ;  /* 0x000001190600a986 */ /* 0x0001e2000c101112 */
[----:B------:R-:W-:Y:S05]  /*4e00*/  @P4 BRA `(.L_x_106) ;  /* 0x0000000000044947 */ /* 0x000fea0003800000 */
[----:B------:R0:W5:Y:S02]  /*4e10*/  LDG.E.U8 R5, desc[UR18][R14.64+0x8] ;  /* 0x000008120e057981 */ /* 0x000164000c1e1100 */
.L_x_106:
[----:B------:R-:W-:Y:S05]  /*4e20*/  BSYNC B1 ;  /* 0x0000000000017941 */ /* 0x000fea0003800000 */
.L_x_105:
        /* <DEDUP_REMOVED lines=12> */
.L_x_108:
[----:B------:R-:W-:Y:S05]  /*4ef0*/  BSYNC B1 ;  /* 0x0000000000017941 */ /* 0x000fea0003800000 */
.L_x_107:
        /* <DEDUP_REMOVED lines=12> */
.L_x_110:
[----:B------:R-:W-:Y:S05]  /*4fc0*/  BSYNC B1 ;  /* 0x0000000000017941 */ /* 0x000fea0003800000 */
.L_x_109:
        /* <DEDUP_REMOVED lines=12> */
.L_x_112:
[----:B------:R-:W-:Y:S05]  /*5090*/  BSYNC B1 ;  /* 0x0000000000017941 */ /* 0x000fea0003800000 */
.L_x_111:
        /* <DEDUP_REMOVED lines=12> */
.L_x_114:
[----:B------:R-:W-:Y:S05]  /*5160*/  BSYNC B1 ;  /* 0x0000000000017941 */ /* 0x000fea0003800000 */
.L_x_113:
        /* <DEDUP_REMOVED lines=12> */
.L_x_116:
[----:B------:R-:W-:Y:S05]  /*5230*/  BSYNC B1 ;  /* 0x0000000000017941 */ /* 0x000fea0003800000 */
.L_x_115:
        /* <DEDUP_REMOVED lines=12> */
.L_x_118:
[----:B------:R-:W-:Y:S05]  /*5300*/  BSYNC B1 ;  /* 0x0000000000017941 */ /* 0x000fea0003800000 */
.L_x_117:
        /* <DEDUP_REMOVED lines=12> */
.L_x_120:
[----:B------:R-:W-:Y:S05]  /*53d0*/  BSYNC B1 ;  /* 0x0000000000017941 */ /* 0x000fea0003800000 */
.L_x_119:
        /* <DEDUP_REMOVED lines=12> */
.L_x_122:
[----:B------:R-:W-:Y:S05]  /*54a0*/  BSYNC B1 ;  /* 0x0000000000017941 */ /* 0x000fea0003800000 */
.L_x_121:
        /* <DEDUP_REMOVED lines=12> */
.L_x_124:
[----:B------:R-:W-:Y:S05]  /*5570*/  BSYNC B1 ;  /* 0x0000000000017941 */ /* 0x000fea0003800000 */
.L_x_123:
        /* <DEDUP_REMOVED lines=12> */
.L_x_126:
[----:B------:R-:W-:Y:S05]  /*5640*/  BSYNC B1 ;  /* 0x0000000000017941 */ /* 0x000fea0003800000 */
.L_x_125:
        /* <DEDUP_REMOVED lines=12> */
.L_x_128:
[----:B------:R-:W-:Y:S05]  /*5710*/  BSYNC B1 ;  /* 0x0000000000017941 */ /* 0x000fea0003800000 */
.L_x_127:
        /* <DEDUP_REMOVED lines=12> */
.L_x_130:
[----:B------:R-:W-:Y:S05]  /*57e0*/  BSYNC B1 ;  /* 0x0000000000017941 */ /* 0x000fea0003800000 */
.L_x_129:
        /* <DEDUP_REMOVED lines=12> */
.L_x_132:
[----:B------:R-:W-:Y:S05]  /*58b0*/  BSYNC B1 ;  /* 0x0000000000017941 */ /* 0x000fea0003800000 */
.L_x_131:
        /* <DEDUP_REMOVED lines=12> */
.L_x_134:
[----:B------:R-:W-:Y:S05]  /*5980*/  BSYNC B1 ;  /* 0x0000000000017941 */ /* 0x000fea0003800000 */
.L_x_133:
        /* <DEDUP_REMOVED lines=12> */
.L_x_136:
[----:B------:R-:W-:Y:S05]  /*5a50*/  BSYNC B1 ;  /* 0x0000000000017941 */ /* 0x000fea0003800000 */
.L_x_135:
        /* <DEDUP_REMOVED lines=12> */
.L_x_138:
[----:B------:R-:W-:Y:S05]  /*5b20*/  BSYNC B1 ;  /* 0x0000000000017941 */ /* 0x000fea0003800000 */
.L_x_137:
        /* <DEDUP_REMOVED lines=12> */
.L_x_140:
[----:B------:R-:W-:Y:S05]  /*5bf0*/  BSYNC B1 ;  /* 0x0000000000017941 */ /* 0x000fea0003800000 */
.L_x_139:
        /* <DEDUP_REMOVED lines=12> */
.L_x_142:
[----:B------:R-:W-:Y:S05]  /*5cc0*/  BSYNC B1 ;  /* 0x0000000000017941 */ /* 0x000fea0003800000 */
.L_x_141:
        /* <DEDUP_REMOVED lines=12> */
.L_x_144:
[----:B------:R-:W-:Y:S05]  /*5d90*/  BSYNC B1 ;  /* 0x0000000000017941 */ /* 0x000fea0003800000 */
.L_x_143:
        /* <DEDUP_REMOVED lines=12> */
.L_x_146:
[----:B------:R-:W-:Y:S05]  /*5e60*/  BSYNC B1 ;  /* 0x0000000000017941 */ /* 0x000fea0003800000 */
.L_x_145:
        /* <DEDUP_REMOVED lines=12> */
.L_x_148:
[----:B------:R-:W-:Y:S05]  /*5f30*/  BSYNC B1 ;  /* 0x0000000000017941 */ /* 0x000fea0003800000 */
.L_x_147:
        /* <DEDUP_REMOVED lines=12> */
.L_x_150:
[----:B------:R-:W-:Y:S05]  /*6000*/  BSYNC B1 ;  /* 0x0000000000017941 */ /* 0x000fea0003800000 */
.L_x_149:
        /* <DEDUP_REMOVED lines=12> */
.L_x_152:
[----:B------:R-:W-:Y:S05]  /*60d0*/  BSYNC B1 ;  /* 0x0000000000017941 */ /* 0x000fea0003800000 */
.L_x_151:
        /* <DEDUP_REMOVED lines=12> */
.L_x_154:
[----:B------:R-:W-:Y:S05]  /*61a0*/  BSYNC B1 ;  /* 0x0000000000017941 */ /* 0x000fea0003800000 */
.L_x_153:
        /* <DEDUP_REMOVED lines=12> */
.L_x_156:
[----:B------:R-:W-:Y:S05]  /*6270*/  BSYNC B1 ;  /* 0x0000000000017941 */ /* 0x000fea0003800000 */
.L_x_155:
[----:B-----5:R-:W-:Y:S01]  /*6280*/  LOP3.LUT R5, R5, 0xff, RZ, 0xc0, !PT ;  /* 0x000000ff05057812 */ /* 0x020fe200078ec0ff */
[----:B------:R-:W-:Y:S01]  /*6290*/  BSSY B1, `(.L_x_157) ;  /* 0x000000b000017945 */ /* 0x000fe20003800000 */
[----:B------:R-:W-:Y:S02]  /*62a0*/  ISETP.LT.OR P2, PT, R33, 0x39, !P1 ;  /* 0x000000392100780c */ /* 0x000fe40004f41670 */
[----:B------:R-:W-:-:S05]  /*62b0*/  F2FP.F16.E4M3.UNPACK_B R5, R5 ;  /* 0x00000005ff05723e */ /* 0x000fca00020006ff */
[----:B012---:R-:W-:-:S05]  /*62c0*/  HADD2.F32 R14, -RZ, R5.H0_H0 ;  /* 0x20000005ff0e7230 */ /* 0x007fca0000004100 */
[----:B------:R-:W-:-:S04]  /*62d0*/  FMUL R5, R14, R9 ;  /* 0x000000090e057220 */ /* 0x000fc80000400000 */
[----:B------:R-:W-:-:S05]  /*62e0*/  FFMA R5, R16, R8, R5 ;  /* 0x0000000810057223 */ /* 0x000fca0000000005 */
[----:B------:R-:W-:Y:S02]  /*62f0*/  F2FP.SATFINITE.E4M3.F32.PACK_AB_MERGE_C R15, RZ, R5, RZ ;  /* 0x00000005ff0f723e */ /* 0x000fe400048070ff */
[----:B------:R-:W-:-:S03]  /*6300*/  PRMT R5, RZ, 0x7610, R5 ;  /* 0x00007610ff057816 */ /* 0x000fc60000000005 */
[----:B------:R0:W-:Y:S01]  /*6310*/  @!P0 STG.E.U8 desc[UR18][R10.64+0x39], R15 ;  /* 0x0000390f0a008986 */ /* 0x0001e2000c101112 */
[----:B------:R-:W-:Y:S05]  /*6320*/  @P2 BRA `(.L_x_158) ;  /* 0x0000000000042947 */ /* 0x000fea0003800000 */
[----:B------:R1:W5:Y:S02]  /*6330*/  LDG.E.U8 R5, desc[UR18][R12.64+0x38] ;  /* 0x000038120c057981 */ /* 0x000364000c1e1100 */
.L_x_158:
[----:B------:R-:W-:Y:S05]  /*6340*/  BSYNC B1 ;  /* 0x0000000000017941 */ /* 0x000fea0003800000 */
.L_x_157:
        /* <DEDUP_REMOVED lines=12> */
.L_x_160:
[----:B------:R-:W-:Y:S05]  /*6410*/  BSYNC B1 ;  /* 0x0000000000017941 */ /* 0x000fea0003800000 */
.L_x_159:
[----:B------:R-:W-:Y:S05]  /*6420*/  @P1 BRA `(.L_x_161) ;  /* 0x0000001000301947 */ /* 0x000fea0003800000 */
[----:B-----5:R-:W-:-:S04]  /*6430*/  LOP3.LUT R5, R5, 0xff, RZ, 0xc0, !PT ;  /* 0x000000ff05057812 */ /* 0x020fc800078ec0ff */
[----:B------:R-:W-:-:S05]  /*6440*/  F2FP.F16.E4M3.UNPACK_B R5, R5 ;  /* 0x00000005ff05723e */ /* 0x000fca00020006ff */
[----:B------:R-:W-:-:S05]  /*6450*/  HADD2.F32 R10, -RZ, R5.H0_H0 ;  /* 0x20000005ff0a7230 */ /* 0x000fca0000004100 */
[----:B------:R-:W-:-:S04]  /*6460*/  FMUL R5, R10, R9 ;  /* 0x000000090a057220 */ /* 0x000fc80000400000 */
[----:B------:R-:W-:-:S05]  /*6470*/  FFMA R5, R18, R8, R5 ;  /* 0x0000000812057223 */ /* 0x000fca0000000005 */
[----:B------:R-:W-:-:S05]  /*6480*/  F2FP.SATFINITE.E4M3.F32.PACK_AB_MERGE_C R5, RZ, R5, RZ ;  /* 0x00000005ff05723e */ /* 0x000fca00048070ff */
[----:B------:R0:W-:Y:S01]  /*6490*/  STG.E.U8 desc[UR18][R6.64+0x39], R5 ;  /* 0x0000390506007986 */ /* 0x0001e2000c101112 */
[----:B------:R-:W-:Y:S05]  /*64a0*/  BRA `(.L_x_161) ;  /* 0x0000001000107947 */ /* 0x000fea0003800000 */
.L_x_32:
[C---:B------:R-:W-:Y:S01]  /*64b0*/  ISETP.GE.AND P0, PT, R34.reuse, 0x1, PT ;  /* 0x000000012200780c */ /* 0x040fe20003f06270 */
[-C--:B--2---:R-:W-:Y:S01]  /*64c0*/  FMUL R145, R145, R8.reuse ;  /* 0x0000000891917220 */ /* 0x084fe20000400000 */
[----:B------:R-:W-:Y:S01]  /*64d0*/  ISETP.GE.AND P2, PT, R34, 0x9, PT ;  /* 0x000000092200780c */ /* 0x000fe20003f46270 */
[-C--:B------:R-:W-:Y:S01]  /*64e0*/  FMUL R140, R140, R8.reuse ;  /* 0x000000088c8c7220 */ /* 0x080fe20000400000 */
[----:B------:R-:W-:Y:S01]  /*64f0*/  ISETP.LT.OR P1, PT, R33, 0x1, !P0 ;  /* 0x000000012100780c */ /* 0x000fe20004721670 */
[-C--:B------:R-:W-:Y:S01]  /*6500*/  FMUL R143, R143, R8.reuse ;  /* 0x000000088f8f7220 */ /* 0x080fe20000400000 */
[----:B------:R-:W-:Y:S01]  /*6510*/  F2FP.SATFINITE.E4M3.F32.PACK_AB_MERGE_C R145, RZ, R145, RZ ;  /* 0x00000091ff91723e */ /* 0x000fe200048070ff */
[-C--:B------:R-:W-:Y:S01]  /*6520*/  FMUL R138, R138, R8.reuse ;  /* 0x000000088a8a7220 */ /* 0x080fe20000400000 */
[----:B------:R-:W-:Y:S01]  /*6530*/  ISETP.LT.OR P4, PT, R33, 0x2, !P0 ;  /* 0x000000022100780c */ /* 0x000fe20004781670 */
[-C--:B------:R-:W-:Y:S01]  /*6540*/  FMUL R141, R141, R8.reuse ;  /* 0x000000088d8d7220 */ /* 0x080fe20000400000 */
[C---:B------:R-:W-:Y:S01]  /*6550*/  ISETP.LT.OR P5, PT, R33.reuse, 0x1, !P2 ;  /* 0x000000012100780c */ /* 0x040fe200057a1670 */
[-C--:B------:R-:W-:Y:S01]  /*6560*/  FMUL R136, R136, R8.reuse ;  /* 0x0000000888887220 */ /* 0x080fe20000400000 */
[----:B------:R-:W-:Y:S01]  /*6570*/  ISETP.LT.OR P6, PT, R33, 0x2, !P2 ;  /* 0x000000022100780c */ /* 0x000fe200057c1670 */
[----:B------:R-:W-:Y:S01]  /*6580*/  FMUL R139, R139, R8 ;  /* 0x000000088b8b7220 */ /* 0x000fe20000400000 */
[----:B------:R-:W-:Y:S01]  /*6590*/  F2FP.SATFINITE.E4M3.F32.PACK_AB_MERGE_C R5, RZ, R140, RZ ;  /* 0x0000008cff05723e */ /* 0x000fe200048070ff */
[-C--:B------:R-:W-:Y:S01]  /*65a0*/  FMUL R134, R134, R8.reuse ;  /* 0x0000000886867220 */ /* 0x080fe20000400000 */
[----:B------:R-:W-:Y:S01]  /*65b0*/  F2FP.SATFINITE.E4M3.F32.PACK_AB_MERGE_C R143, RZ, R143, RZ ;  /* 0x0000008fff8f723e */ /* 0x000fe200048070ff */
[----:B------:R-:W-:Y:S01]  /*65c0*/  @!P1 STG.E.U8 desc[UR18][R14.64], R145 ;  /* 0x000000910e009986 */ /* 0x000fe2000c101112 */
[----:B------:R-:W-:Y:S01]  /*65d0*/  ISETP.LT.OR P1, PT, R33, 0x9, !P0 ;  /* 0x000000092100780c */ /* 0x000fe20004721670 */
[----:B------:R-:W-:Y:S01]  /*65e0*/  FMUL R137, R137, R8 ;  /* 0x0000000889897220 */ /* 0x000fe20000400000 */
[----:B------:R-:W-:Y:S01]  /*65f0*/  F2FP.SATFINITE.E4M3.F32.PACK_AB_MERGE_C R25, RZ, R138, RZ ;  /* 0x0000008aff19723e */ /* 0x000fe200048070ff */
[----:B------:R0:W-:Y:S01]  /*6600*/  @!P4 STG.E.U8 desc[UR18][R14.64+0x1], R5 ;  /* 0x000001050e00c986 */ /* 0x0001e2000c101112 */
[----:B------:R-:W-:Y:S01]  /*6610*/  F2FP.SATFINITE.E4M3.F32.PACK_AB_MERGE_C R141, RZ, R141, RZ ;  /* 0x0000008dff8d723e */ /* 0x000fe200048070ff */
[-C--:B------:R-:W-:Y:S01]  /*6620*/  FMUL R132, R132, R8.reuse ;  /* 0x0000000884847220 */ /* 0x080fe20000400000 */
[C---:B------:R-:W-:Y:S01]  /*6630*/  ISETP.LT.OR P4, PT, R33.reuse, 0xa, !P0 ;  /* 0x0000000a2100780c */ /* 0x040fe20004781670 */
[----:B------:R-:W-:Y:S01]  /*6640*/  @!P5 STG.E.U8 desc[UR18][R12.64], R143 ;  /* 0x0000008f0c00d986 */ /* 0x000fe2000c101112 */
[----:B------:R-:W-:Y:S01]  /*6650*/  ISETP.LT.OR P5, PT, R33, 0x9, !P2 ;  /* 0x000000092100780c */ /* 0x000fe200057a1670 */
[-C--:B------:R-:W-:Y:S01]  /*6660*/  FMUL R135, R135, R8.reuse ;  /* 0x0000000887877220 */ /* 0x080fe20000400000 */
[----:B------:R-:W-:Y:S01]  /*6670*/  F2FP.SATFINITE.E4M3.F32.PACK_AB_MERGE_C R139, RZ, R139, RZ ;  /* 0x0000008bff8b723e */ /* 0x000fe200048070ff */
[----:B------:R1:W-:Y:S01]  /*6680*/  @!P6 STG.E.U8 desc[UR18][R12.64+0x1], R25 ;  /* 0x000001190c00e986 */ /* 0x0003e2000c101112 */
[C---:B------:R-:W-:Y:S01]  /*6690*/  ISETP.LT.OR P6, PT, R33.reuse, 0xa, !P2 ;  /* 0x0000000a2100780c */ /* 0x040fe200057c1670 */
[-C--:B------:R-:W-:Y:S01]  /*66a0*/  FMUL R130, R130, R8.reuse ;  /* 0x0000000882827220 */ /* 0x080fe20000400000 */
[----:B------:R-:W-:Y:S01]  /*66b0*/  F2FP.SATFINITE.E4M3.F32.PACK_AB_MERGE_C R137, RZ, R137, RZ ;  /* 0x00000089ff89723e */ /* 0x000fe200048070ff */
[----:B------:R-:W-:Y:S01]  /*66c0*/  @!P1 STG.E.U8 desc[UR18][R14.64+0x8], R141 ;  /* 0x0000088d0e009986 */ /* 0x000fe2000c101112 */
[----:B------:R-:W-:Y:S01]  /*66d0*/  ISETP.LT.OR P1, PT, R33, 0x11, !P0 ;  /* 0x000000112100780c */ /* 0x000fe20004721670 */
[----:B------:R-:W-:Y:S01]  /*66e0*/  FMUL R133, R133, R8 ;  /* 0x0000000885857220 */ /* 0x000fe20000400000 */
[----:B0-----:R-:W-:Y:S01]  /*66f0*/  F2FP.SATFINITE.E4M3.F32.PACK_AB_MERGE_C R5, RZ, R136, RZ ;  /* 0x00000088ff05723e */ /* 0x001fe200048070ff */
[-C--:B------:R-:W-:Y:S01]  /*6700*/  FMUL R128, R128, R8.reuse ;  /* 0x0000000880807220 */ /* 0x080fe20000400000 */
[----:B------:R-:W-:Y:S01]  /*6710*/  F2FP.SATFINITE.E4M3.F32.PACK_AB_MERGE_C R135, RZ, R135, RZ ;  /* 0x00000087ff87723e */ /* 0x000fe200048070ff */
[----:B------:R-:W-:Y:S01]  /*6720*/  FMUL R131, R131, R8 ;  /* 0x0000000883837220 */ /* 0x000fe20000400000 */
[----:B------:R-:W-:Y:S01]  /*6730*/  F2FP.SATFINITE.E4M3.F32.PACK_AB_MERGE_C R133, RZ, R133, RZ ;  /* 0x00000085ff85723e */ /* 0x000fe200048070ff */
[----:B------:R0:W-:Y:S01]  /*6740*/  @!P4 STG.E.U8 desc[UR18][R14.64+0x9], R5 ;  /* 0x000009050e00c986 */ /* 0x0001e2000c101112 */
[----:B-1----:R-:W-:Y:S01]  /*6750*/  F2FP.SATFINITE.E4M3.F32.PACK_AB_MERGE_C R25, RZ, R134, RZ ;  /* 0x00000086ff19723e */ /* 0x002fe200048070ff */
        /* <DEDUP_REMOVED lines=15> */
[-C--:B------:R-:W-:Y:S01]  /*6850*/  FMUL R125, R125, R8.reuse ;  /* 0x000000087d7d7220 */ /* 0x080fe20000400000 */
[----:B------:R-:W-:Y:S01]  /*6860*/  FMUL R120, R120, R8 ;  /* 0x0000000878787220 */ /* 0x000fe20000400000 */
[----:B------:R-:W-:Y:S01]  /*6870*/  F2FP.SATFINITE.E4M3.F32.PACK_AB_MERGE_C R127, RZ, R127, RZ ;  /* 0x0000007fff7f723e */ /* 0x000fe200048070ff */
[----:B------:R0:W-:Y:S01]  /*6880*/  @!P4 STG.E.U8 desc[UR18][R14.64+0x11], R5 ;  /* 0x000011050e00c986 */ /* 0x0001e2000c101112 */
[----:B-1----:R-:W-:Y:S01]  /*6890*/  F2FP.SATFINITE.E4M3.F32.PACK_AB_MERGE_C R25, RZ, R130, RZ ;  /* 0x00000082ff19723e */ /* 0x002fe200048070ff */
[-C--:B------:R-:W-:Y:S01]  /*68a0*/  FMUL R123, R123, R8.reuse ;  /* 0x000000087b7b7220 */ /* 0x080fe20000400000 */
[C---:B------:R-:W-:Y:S01]  /*68b0*/  ISETP.LT.OR P4, PT, R33.reuse, 0x1a, !P0 ;  /* 0x0000001a2100780c */ /* 0x040fe20004781670 */
[----:B------:R-:W-:Y:S01]  /*68c0*/  @!P5 STG.E.U8 desc[UR18][R12.64+0x10], R135 ;  /* 0x000010870c00d986 */ /* 0x000fe2000c101112 */
[C---:B------:R-:W-:Y:S01]  /*68d0*/  ISETP.LT.OR P5, PT, R33.reuse, 0x19, !P2 ;  /* 0x000000192100780c */ /* 0x040fe200057a1670 */
[-C--:B------:R-:W-:Y:S01]  /*68e0*/  FMUL R118, R118, R8.reuse ;  /* 0x0000000876767220 */ /* 0x080fe20000400000 */
[----:B------:R-:W-:Y:S01]  /*68f0*/  F2FP.SATFINITE.E4M3.F32.PACK_AB_MERGE_C R125, RZ, R125, RZ ;  /* 0x0000007dff7d723e */ /* 0x000fe200048070ff */
[----:B------:R1:W-:Y:S01]  /*6900*/  @!P6 STG.E.U8 desc[UR18][R12.64+0x11], R25 ;  /* 0x000011190c00e986 */ /* 0x0003e2000c101112 */
[----:B------:R-:W-:Y:S01]  /*6910*/  ISETP.LT.OR P6, PT, R33, 0x1a, !P2 ;  /* 0x0000001a2100780c */ /* 0x000fe200057c1670 */
        /* <DEDUP_REMOVED lines=8> */
[-C--:B------:R-:W-:Y:S01]  /*69a0*/  FMUL R114, R114, R8.reuse ;  /* 0x0000000872727220 */ /* 0x080fe20000400000 */
[----:B------:R-:W-:Y:S01]  /*69b0*/  FMUL R112, R112, R8 ;  /* 0x0000000870707220 */ /* 0x000fe20000400000 */
[----:B-1----:R-:W-:Y:S01]  /*69c0*/  F2FP.SATFINITE.E4M3.F32.PACK_AB_MERGE_C R25, RZ, R126, RZ ;  /* 0x0000007eff19723e */ /* 0x002fe200048070ff */
[----:B------:R0:W-:Y:S01]  /*69d0*/  @!P4 STG.E.U8 desc[UR18][R14.64+0x19], R5 ;  /* 0x000019050e00c986 */ /* 0x0001e2000c101112 */
[----:B------:R-:W-:Y:S01]  /*69e0*/  ISETP.LT.OR P4, PT, R33, 0x22, !P0 ;  /* 0x000000222100780c */ /* 0x000fe20004781670 */
[-C--:B------:R-:W-:Y:S01]  /*69f0*/  FMUL R117, R117, R8.reuse ;  /* 0x0000000875757220 */ /* 0x080fe20000400000 */
[----:B------:R-:W-:Y:S01]  /*6a00*/  F2FP.SATFINITE.E4M3.F32.PACK_AB_MERGE_C R119, RZ, R119, RZ ;  /* 0x00000077ff77723e */ /* 0x000fe200048070ff */
[----:B------:R-:W-:Y:S01]  /*6a10*/  @!P5 STG.E.U8 desc[UR18][R12.64+0x18], R131 ;  /* 0x000018830c00d986 */ /* 0x000fe2000c101112 */
[----:B------:R-:W-:Y:S01]  /*6a20*/  ISETP.LT.OR P5, PT, R33, 0x21, !P2 ;  /* 0x000000212100780c */ /* 0x000fe200057a1670 */
[----:B------:R-:W-:Y:S01]  /*6a30*/  FMUL R115, R115, R8 ;  /* 0x0000000873737220 */ /* 0x000fe20000400000 */
[----:B------:R-:W-:Y:S01]  /*6a40*/  F2FP.SATFINITE.E4M3.F32.PACK_AB_MERGE_C R27, RZ, R112, RZ ;  /* 0x00000070ff1b723e */ /* 0x000fe200048070ff */
[----:B------:R1:W-:Y:S01]  /*6a50*/  @!P6 STG.E.U8 desc[UR18][R12.64+0x19], R25 ;  /* 0x000019190c00e986 */ /* 0x0003e2000c101112 */
[----:B------:R-:W-:Y:S01]  /*6a60*/  ISETP.LT.OR P6, PT, R33, 0x22, !P2 ;  /* 0x000000222100780c */ /* 0x000fe200057c1670 */
[-C--:B------:R-:W-:Y:S01]  /*6a70*/  FMUL R110, R110, R8.reuse ;  /* 0x000000086e6e7220 */ /* 0x080fe20000400000 */
[-C--:B------:R-:W-:Y:S01]  /*6a80*/  FMUL R113, R113, R8.reuse ;  /* 0x0000000871717220 */ /* 0x080fe20000400000 */
        /* <DEDUP_REMOVED lines=39> */
[-C--:B------:R-:W-:Y:S01]  /*6d00*/  FMUL R101, R101, R8.reuse ;  /* 0x0000000865657220 */ /* 0x080fe20000400000 */
[----:B------:R-:W-:Y:S01]  /*6d10*/  @!P1 STG.E.U8 desc[UR18][R14.64+0x30], R121 ;  /* 0x000030790e009986 */ /* 0x000fe2000c101112 */
[----:B------:R-:W-:Y:S01]  /*6d20*/  ISETP.LT.OR P1, PT, R33, 0x39, !P0 ;  /* 0x000000392100780c */ /* 0x000fe20004721670 */
[-C--:B------:R-:W-:Y:S01]  /*6d30*/  FMUL R99, R99, R8.reuse ;  /* 0x0000000863637220 */ /* 0x080fe20000400000 */
[----:B------:R-:W-:Y:S01]  /*6d40*/  ISETP.LT.OR P0, PT, R33, 0x3a, !P0 ;  /* 0x0000003a2100780c */ /* 0x000fe20004701670 */
[----:B------:R-:W-:Y:S01]  /*6d50*/  FMUL R94, R94, R8 ;  /* 0x000000085e5e7220 */ /* 0x000fe20000400000 */
[----:B0-----:R-:W-:Y:S01]  /*6d60*/  F2FP.SATFINITE.E4M3.F32.PACK_AB_MERGE_C R5, RZ, R116, RZ ;  /* 0x00000074ff05723e */ /* 0x001fe200048070ff */
[-C--:B------:R-:W-:Y:S01]  /*6d70*/  FMUL R92, R92, R8.reuse ;  /* 0x000000085c5c7220 */ /* 0x080fe20000400000 */
[----:B------:R-:W-:Y:S01]  /*6d80*/  F2FP.SATFINITE.E4M3.F32.PACK_AB_MERGE_C R103, RZ, R103, RZ ;  /* 0x00000067ff67723e */ /* 0x000fe200048070ff */
[----:B------:R-:W-:Y:S01]  /*6d90*/  FMUL R95, R95, R8 ;  /* 0x000000085f5f7220 */ /* 0x000fe20000400000 */
[----:B-1----:R-:W-:Y:S01]  /*6da0*/  F2FP.SATFINITE.E4M3.F32.PACK_AB_MERGE_C R25, RZ, R114, RZ ;  /* 0x00000072ff19723e */ /* 0x002fe200048070ff */
[----:B------:R0:W-:Y:S01]  /*6db0*/  @!P4 STG.E.U8 desc[UR18][R14.64+0x31], R5 ;  /* 0x000031050e00c986 */ /* 0x0001e2000c101112 */
[----:B------:R-:W-:Y:S01]  /*6dc0*/  ISETP.LT.OR P4, PT, R33, 0x39, !P2 ;  /* 0x000000392100780c */ /* 0x000fe20005781670 */
[-C--:B------:R-:W-:Y:S01]  /*6dd0*/  FMUL R97, R97, R8.reuse ;  /* 0x0000000861617220 */ /* 0x080fe20000400000 */
[----:B------:R-:W-:Y:S01]  /*6de0*/  ISETP.LT.OR P2, PT, R33, 0x3a, !P2 ;  /* 0x0000003a2100780c */ /* 0x000fe20005741670 */
[----:B------:R-:W-:Y:S01]  /*6df0*/  @!P5 STG.E.U8 desc[UR18][R12.64+0x30], R119 ;  /* 0x000030770c00d986 */ /* 0x000fe2000c101112 */
[----:B------:R-:W-:Y:S01]  /*6e00*/  F2FP.SATFINITE.E4M3.F32.PACK_AB_MERGE_C R101, RZ, R101, RZ ;  /* 0x00000065ff65723e */ /* 0x000fe200048070ff */
[-C--:B------:R-:W-:Y:S01]  /*6e10*/  FMUL R90, R90, R8.reuse ;  /* 0x000000085a5a7220 */ /* 0x080fe20000400000 */
[----:B------:R-:W-:Y:S01]  /*6e20*/  F2FP.SATFINITE.E4M3.F32.PACK_AB_MERGE_C R99, RZ, R99, RZ ;  /* 0x00000063ff63723e */ /* 0x000fe200048070ff */
[----:B------:R-:W-:Y:S01]  /*6e30*/  @!P6 STG.E.U8 desc[UR18][R12.64+0x31], R25 ;  /* 0x000031190c00e986 */ /* 0x000fe2000c101112 */
[----:B------:R-:W-:Y:S01]  /*6e40*/  F2FP.SATFINITE.E4M3.F32.PACK_AB_MERGE_C R95, RZ, R95, RZ ;  /* 0x0000005fff5f723e */ /* 0x000fe200048070ff */
[-C--:B------:R-:W-:Y:S01]  /*6e50*/  FMUL R22, R22, R8.reuse ;  /* 0x0000000816167220 */ /* 0x080fe20000400000 */
[-C--:B------:R-:W-:Y:S01]  /*6e60*/  FMUL R93, R93, R8.reuse ;  /* 0x000000085d5d7220 */ /* 0x080fe20000400000 */
[----:B------:R-:W-:Y:S01]  /*6e70*/  @!P0 STG.E.U8 desc[UR18][R14.64+0x39], R27 ;  /* 0x0000391b0e008986 */ /* 0x000fe2000c101112 */
[----:B------:R-:W-:Y:S01]  /*6e80*/  ISETP.GE.AND P0, PT, R34, 0x81, PT ;  /* 0x000000812200780c */ /* 0x000fe20003f06270 */
[----:B------:R-:W-:Y:S01]  /*6e90*/  FMUL R91, R91, R8 ;  /* 0x000000085b5b7220 */ /* 0x000fe20000400000 */
[----:B0-----:R-:W-:Y:S01]  /*6ea0*/  F2FP.SATFINITE.E4M3.F32.PACK_AB_MERGE_C R5, RZ, R110, RZ ;  /* 0x0000006eff05723e */ /* 0x001fe200048070ff */
[----:B------:R0:W-:Y:S01]  /*6eb0*/  @!P1 STG.E.U8 desc[UR18][R14.64+0x38], R117 ;  /* 0x000038750e009986 */ /* 0x0001e2000c101112 */
[C---:B------:R-:W-:Y:S01]  /*6ec0*/  ISETP.LT.OR P6, PT, R33.reuse, 0x1, !P0 ;  /* 0x000000012100780c */ /* 0x040fe200047c1670 */
[-C--:B------:R-:W-:Y:S01]  /*6ed0*/  FMUL R88, R88, R8.reuse ;  /* 0x0000000858587220 */ /* 0x080fe20000400000 */
[----:B------:R-:W-:Y:S01]  /*6ee0*/  ISETP.LT.OR P5, PT, R33, 0x2, !P0 ;  /* 0x000000022100780c */ /* 0x000fe200047a1670 */
[----:B------:R-:W-:Y:S01]  /*6ef0*/  @!P4 STG.E.U8 desc[UR18][R12.64+0x38], R115 ;  /* 0x000038730c00c986 */ /* 0x000fe2000c101112 */
[----:B------:R-:W-:Y:S01]  /*6f00*/  ISETP.GE.AND P1, PT, R34, 0x89, PT ;  /* 0x000000892200780c */ /* 0x000fe20003f26270 */
[-C--:B------:R-:W-:Y:S01]  /*6f10*/  FMUL R21, R21, R8.reuse ;  /* 0x0000000815157220 */ /* 0x080fe20000400000 */
[----:B------:R-:W-:Y:S01]  /*6f20*/  F2FP.SATFINITE.E4M3.F32.PACK_AB_MERGE_C R97, RZ, R97, RZ ;  /* 0x00000061ff61723e */ /* 0x000fe200048070ff */
[----:B------:R1:W-:Y:S01]  /*6f30*/  @!P2 STG.E.U8 desc[UR18][R12.64+0x39], R5 ;  /* 0x000039050c00a986 */ /* 0x0003e2000c101112 */
[----:B------:R-:W-:Y:S01]  /*6f40*/  ISETP.LT.OR P4, PT, R33, 0x1, !P1 ;  /* 0x000000012100780c */ /* 0x000fe20004f81670 */
[-C--:B------:R-:W-:Y:S01]  /*6f50*/  FMUL R89, R89, R8.reuse ;  /* 0x0000000859597220 */ /* 0x080fe20000400000 */
[----:B------:R-:W-:Y:S01]  /*6f60*/  ISETP.LT.OR P2, PT, R33, 0xa, !P0 ;  /* 0x0000000a2100780c */ /* 0x000fe20004741670 */
[----:B------:R-:W-:Y:S01]  /*6f70*/  FMUL R23, R23, R8 ;  /* 0x0000000817177220 */ /* 0x000fe20000400000 */
[----:B0-----:R-:W-:Y:S01]  /*6f80*/  F2FP.SATFINITE.E4M3.F32.PACK_AB_MERGE_C R15, RZ, R108, RZ ;  /* 0x0000006cff0f723e */ /* 0x001fe200048070ff */
[----:B------:R-:W-:Y:S01]  /*6f90*/  @!P6 STG.E.U8 desc[UR18][R10.64], R113 ;  /* 0x000000710a00e986 */ /* 0x000fe2000c101112 */
[C---:B------:R-:W-:Y:S01]  /*6fa0*/  ISETP.LT.OR P6, PT, R33.reuse, 0x2, !P1 ;  /* 0x000000022100780c */ /* 0x040fe20004fc1670 */
[-C--:B------:R-:W-:Y:S01]  /*6fb0*/  FMUL R20, R20, R8.reuse ;  /* 0x0000000814147220 */ /* 0x080fe20000400000 */
[----:B------:R-:W-:Y:S01]  /*6fc0*/  F2FP.SATFINITE.E4M3.F32.PACK_AB_MERGE_C R93, RZ, R93, RZ ;  /* 0x0000005dff5d723e */ /* 0x000fe200048070ff */
[----:B------:R-:W-:Y:S01]  /*6fd0*/  @!P5 STG.E.U8 desc[UR18][R10.64+0x1], R15 ;  /* 0x0000010f0a00d986 */ /* 0x000fe2000c101112 */
[----:B------:R-:W-:Y:S01]  /*6fe0*/  ISETP.LT.OR P5, PT, R33, 0x9, !P0 ;  /* 0x000000092100780c */ /* 0x000fe200047a1670 */
[----:B------:R-:W-:Y:S01]  /*6ff0*/  FMUL R17, R17, R8 ;  /* 0x0000000811117220 */ /* 0x000fe20000400000 */
[----:B-1----:R-:W-:Y:S01]  /*7000*/  F2FP.SATFINITE.E4M3.F32.PACK_AB_MERGE_C R5, RZ, R106, RZ ;  /* 0x0000006aff05723e */ /* 0x002fe200048070ff */
[----:B------:R-:W-:Y:S01]  /*7010*/  @!P4 STG.E.U8 desc[UR18][R6.64], R111 ;  /* 0x0000006f0600c986 */ /* 0x000fe2000c101112 */
[----:B------:R-:W-:Y:S01]  /*7020*/  F2FP.SATFINITE.E4M3.F32.PACK_AB_MERGE_C R13, RZ, R104, RZ ;  /* 0x00000068ff0d723e */ /* 0x000fe200048070ff */
[-C--:B------:R-:W-:Y:S01]  /*7030*/  FMUL R16, R16, R8.reuse ;  /* 0x0000000810107220 */ /* 0x080fe20000400000 */
[----:B------:R-:W-:Y:S01]  /*7040*/  ISETP.LT.OR P4, PT, R33, 0x9, !P1 ;  /* 0x000000092100780c */ /* 0x000fe20004f81670 */
[-C--:B------:R-:W-:Y:S01]  /*7050*/  FMUL R19, R19, R8.reuse ;  /* 0x0000000813137220 */ /* 0x080fe20000400000 */
[----:B------:R-:W-:Y:S01]  /*7060*/  F2FP.SATFINITE.E4M3.F32.PACK_AB_MERGE_C R91, RZ, R91, RZ ;  /* 0x0000005bff5b723e */ /* 0x000fe200048070ff */
[----:B------:R0:W-:Y:S01]  /*7070*/  @!P6 STG.E.U8 desc[UR18][R6.64+0x1], R5 ;  /* 0x000001050600e986 */ /* 0x0001e2000c101112 */
[C---:B------:R-:W-:Y:S01]  /*7080*/  ISETP.LT.OR P6, PT, R33.reuse, 0xa, !P1 ;  /* 0x0000000a2100780c */ /* 0x040fe20004fc1670 */
[----:B------:R-:W-:Y:S01]  /*7090*/  FMUL R18, R18, R8 ;  /* 0x0000000812127220 */ /* 0x000fe20000400000 */
[----:B------:R-:W-:Y:S01]  /*70a0*/  F2FP.SATFINITE.E4M3.F32.PACK_AB_MERGE_C R21, RZ, R21, RZ ;  /* 0x00000015ff15723e */ /* 0x000fe200048070ff */
[----:B------:R1:W-:Y:S01]  /*70b0*/  @!P2 STG.E.U8 desc[UR18][R10.64+0x9], R13 ;  /* 0x0000090d0a00a986 */ /* 0x0003e2000c101112 */
[----:B------:R-:W-:-:S02]  /*70c0*/  ISETP.LT.OR P2, PT, R33, 0x12, !P0 ;  /* 0x000000122100780c */ /* 0x000fc40004741670 */
[----:B------:R-:W-:Y:S01]  /*70d0*/  F2FP.SATFINITE.E4M3.F32.PACK_AB_MERGE_C R89, RZ, R89, RZ ;  /* 0x00000059ff59723e */ /* 0x000fe200048070ff */
[----:B------:R-:W-:Y:S01]  /*70e0*/  @!P5 STG.E.U8 desc[UR18][R10.64+0x8], R107 ;  /* 0x0000086b0a00d986 */ /* 0x000fe2000c101112 */
[C---:B------:R-:W-:Y:S02]  /*70f0*/  ISETP.LT.OR P5, PT, R33.reuse, 0x11, !P0 ;  /* 0x000000112100780c */ /* 0x040fe400047a1670 */
[----:B------:R-:W-:Y:S01]  /*7100*/  F2FP.SATFINITE.E4M3.F32.PACK_AB_MERGE_C R23, RZ, R23, RZ ;  /* 0x00000017ff17723e */ /* 0x000fe200048070ff */
[----:B------:R-:W-:Y:S01]  /*7110*/  @!P4 STG.E.U8 desc[UR18][R6.64+0x8], R109 ;  /* 0x0000086d0600c986 */ /* 0x000fe2000c101112 */
[----:B0-----:R-:W-:Y:S02]  /*7120*/  F2FP.SATFINITE.E4M3.F32.PACK_AB_MERGE_C R5, RZ, R102, RZ ;  /* 0x00000066ff05723e */ /* 0x001fe400048070ff */
[C---:B------:R-:W-:Y:S02]  /*7130*/  ISETP.LT.OR P4, PT, R33.reuse, 0x11, !P1 ;  /* 0x000000112100780c */ /* 0x040fe40004f81670 */
[----:B-1----:R-:W-:Y:S01]  /*7140*/  F2FP.SATFINITE.E4M3.F32.PACK_AB_MERGE_C R13, RZ, R98, RZ ;  /* 0x00000062ff0d723e */ /* 0x002fe200048070ff */
[----:B------:R0:W-:Y:S01]  /*7150*/  @!P6 STG.E.U8 desc[UR18][R6.64+0x9], R5 ;  /* 0x000009050600e986 */ /* 0x0001e2000c101112 */
[----:B------:R-:W-:-:S02]  /*7160*/  ISETP.LT.OR P6, PT, R33, 0x12, !P1 ;  /* 0x000000122100780c */ /* 0x000fc40004fc1670 */
[----:B------:R-:W-:Y:S01]  /*7170*/  F2FP.SATFINITE.E4M3.F32.PACK_AB_MERGE_C R17, RZ, R17, RZ ;  /* 0x00000011ff11723e */ /* 0x000fe200048070ff */
[----:B------:R1:W-:Y:S01]  /*7180*/  @!P2 STG.E.U8 desc[UR18][R10.64+0x11], R13 ;  /* 0x0000110d0a00a986 */ /* 0x0003e2000c101112 */
[C---:B------:R-:W-:Y:S02]  /*7190*/  ISETP.LT.OR P2, PT, R33.reuse, 0x1a, !P0 ;  /* 0x0000001a2100780c */ /* 0x040fe40004741670 */
[----:B------:R-:W-:Y:S01]  /*71a0*/  F2FP.SATFINITE.E4M3.F32.PACK_AB_MERGE_C R19, RZ, R19, RZ ;  /* 0x00000013ff13723e */ /* 0x000fe200048070ff */
[----:B------:R-:W-:Y:S01]  /*71b0*/  @!P5 STG.E.U8 desc[UR18][R10.64+0x10], R105 ;  /* 0x000010690a00d986 */ /* 0x000fe2000c101112 */
[----:B------:R-:W-:Y:S02]  /*71c0*/  ISETP.LT.OR P5, PT, R33, 0x19, !P0 ;  /* 0x000000192100780c */ /* 0x000fe400047a1670 */
[----:B------:R-:W-:Y:S01]  /*71d0*/  F2FP.SATFINITE.E4M3.F32.PACK_AB_MERGE_C R15, RZ, R18, RZ ;  /* 0x00000012ff0f723e */ /* 0x000fe200048070ff */
[----:B------:R-:W-:Y:S01]  /*71e0*/  @!P4 STG.E.U8 desc[UR18][R6.64+0x10], R103 ;  /* 0x000010670600c986 */ /* 0x000fe2000c101112 */
[----:B0-----:R-:W-:-:S02]  /*71f0*/  F2FP.SATFINITE.E4M3.F32.PACK_AB_MERGE_C R5, RZ, R100, RZ ;  /* 0x00000064ff05723e */ /* 0x001fc400048070ff */
[C---:B------:R-:W-:Y:S02]  /*7200*/  ISETP.LT.OR P4, PT, R33.reuse, 0x19, !P1 ;  /* 0x000000192100780c */ /* 0x040fe40004f81670 */
[----:B-1----:R-:W-:Y:S01]  /*7210*/  F2FP.SATFINITE.E4M3.F32.PACK_AB_MERGE_C R13, RZ, R96, RZ ;  /* 0x00000060ff0d723e */ /* 0x002fe200048070ff */
[----:B------:R0:W-:Y:S01]  /*7220*/  @!P6 STG.E.U8 desc[UR18][R6.64+0x11], R5 ;  /* 0x000011050600e986 */ /* 0x0001e2000c101112 */
[----:B------:R-:W-:-:S03]  /*7230*/  ISETP.LT.OR P6, PT, R33, 0x1a, !P1 ;  /* 0x0000001a2100780c */ /* 0x000fc60004fc1670 */
[----:B------:R1:W-:Y:S01]  /*7240*/  @!P2 STG.E.U8 desc[UR18][R10.64+0x19], R13 ;  /* 0x0000190d0a00a986 */ /* 0x0003e2000c101112 */
[----:B------:R-:W-:-:S03]  /*7250*/  ISETP.LT.OR P2, PT, R33, 0x22, !P0 ;  /* 0x000000222100780c */ /* 0x000fc60004741670 */
[----:B------:R-:W-:Y:S01]  /*7260*/  @!P5 STG.E.U8 desc[UR18][R10.64+0x18], R101 ;  /* 0x000018650a00d986 */ /* 0x000fe2000c101112 */
[C---:B------:R-:W-:Y:S02]  /*7270*/  ISETP.LT.OR P5, PT, R33.reuse, 0x21, !P0 ;  /* 0x000000212100780c */ /* 0x040fe400047a1670 */
[----:B0-----:R-:W-:Y:S01]  /*7280*/  F2FP.SATFINITE.E4M3.F32.PACK_AB_MERGE_C R5, RZ, R94, RZ ;  /* 0x0000005eff05723e */ /* 0x001fe200048070ff */
[----:B------:R-:W-:Y:S01]  /*7290*/  @!P4 STG.E.U8 desc[UR18][R6.64+0x18], R99 ;  /* 0x000018630600c986 */ /* 0x000fe2000c101112 */
        /* <DEDUP_REMOVED lines=25> */
[C---:B------:R-:W-:Y:S02]  /*7430*/  ISETP.LT.OR P2, PT, R33.reuse, 0x39, !P0 ;  /* 0x000000392100780c */ /* 0x040fe40004741670 */
[C---:B------:R-:W-:Y:S01]  /*7440*/  ISETP.LT.OR P0, PT, R33.reuse, 0x3a, !P0 ;  /* 0x0000003a2100780c */ /* 0x040fe20004701670 */
[----:B------:R1:W-:Y:S01]  /*7450*/  @!P5 STG.E.U8 desc[UR18][R10.64+0x30], R89 ;  /* 0x000030590a00d986 */ /* 0x0003e2000c101112 */
[C---:B------:R-:W-:Y:S02]  /*7460*/  ISETP.LT.OR P5, PT, R33.reuse, 0x39, !P1 ;  /* 0x000000392100780c */ /* 0x040fe40004fa1670 */
[----:B------:R-:W-:Y:S01]  /*7470*/  ISETP.LT.OR P1, PT, R33, 0x3a, !P1 ;  /* 0x0000003a2100780c */ /* 0x000fe20004f21670 */
[----:B------:R1:W-:Y:S01]  /*7480*/  @!P4 STG.E.U8 desc[UR18][R6.64+0x30], R23 ;  /* 0x000030170600c986 */ /* 0x0003e2000c101112 */
[----:B0-----:R-:W-:-:S05]  /*7490*/  F2FP.SATFINITE.E4M3.F32.PACK_AB_MERGE_C R5, RZ, R20, RZ ;  /* 0x00000014ff05723e */ /* 0x001fca00048070ff */
[----:B------:R1:W-:Y:S04]  /*74a0*/  @!P6 STG.E.U8 desc[UR18][R6.64+0x31], R5 ;  /* 0x000031050600e986 */ /* 0x0003e8000c101112 */
[----:B------:R1:W-:Y:S04]  /*74b0*/  @!P2 STG.E.U8 desc[UR18][R10.64+0x38], R17 ;  /* 0x000038110a00a986 */ /* 0x0003e8000c101112 */
[----:B------:R1:W-:Y:S04]  /*74c0*/  @!P0 STG.E.U8 desc[UR18][R10.64+0x39], R13 ;  /* 0x0000390d0a008986 */ /* 0x0003e8000c101112 */
[----:B------:R1:W-:Y:S04]  /*74d0*/  @!P5 STG.E.U8 desc[UR18][R6.64+0x38], R19 ;  /* 0x000038130600d986 */ /* 0x0003e8000c101112 */
[----:B------:R1:W-:Y:S02]  /*74e0*/  @!P1 STG.E.U8 desc[UR18][R6.64+0x39], R15 ;  /* 0x0000390f06009986 */ /* 0x0003e4000c101112 */
.L_x_161:
[----:B------:R-:W-:Y:S05]  /*74f0*/  BSYNC B0 ;  /* 0x0000000000007941 */ /* 0x000fea0003800000 */
.L_x_31:
[----:B------:R-:W-:Y:S01]  /*7500*/  ULDC UR6, c[0x0][0xc] ;  /* 0x0000030000067ab9 */ /* 0x000fe20000000800 */
[----:B------:R-:W-:Y:S01]  /*7510*/  ULDC UR7, c[0x0][0x10] ;  /* 0x0000040000077ab9 */ /* 0x000fe20000000800 */
[----:B01---5:R-:W0:Y:S01]  /*7520*/  LDC R5, c[0x0][0x14] ;  /* 0x00000500ff057b82 */ /* 0x023e220000000800 */
[----:B------:R-:W-:Y:S01]  /*7530*/  UIMAD.WIDE.U32 UR6, UR6, UR7, URZ ;  /* 0x00000007060672a5 */ /* 0x000fe2000f8e003f */
[----:B------:R-:W-:Y:S01]  /*7540*/  PRMT R7, RZ, 0x7610, R7 ;  /* 0x00007610ff077816 */ /* 0x000fe20000000007 */
[----:B------:R-:W-:-:S04]  /*7550*/  IMAD.MOV.U32 R6, RZ, RZ, -0x1 ;  /* 0xffffffffff067424 */ /* 0x000fc800078e00ff */
[----:B0-----:R-:W-:-:S04]  /*7560*/  IMAD.WIDE.U32 R2, R5, UR6, R2 ;  /* 0x0000000605027c25 */ /* 0x001fc8000f8e0002 */
[----:B------:R-:W-:Y:S01]  /*7570*/  IMAD R5, R5, UR7, RZ ;  /* 0x0000000705057c24 */ /* 0x000fe2000f8e02ff */
[----:B------:R-:W-:Y:S02]  /*7580*/  ULDC.64 UR6, c[0x0][0x650] ;  /* 0x0001940000067ab9 */ /* 0x000fe40000000a00 */
[----:B------:R-:W-:Y:S01]  /*7590*/  ISETP.GE.U32.AND P0, PT, R2, UR6, PT ;  /* 0x0000000602007c0c */ /* 0x000fe2000bf06070 */
[----:B------:R-:W-:Y:S02]  /*75a0*/  IMAD.IADD R3, R3, 0x1, R5 ;  /* 0x0000000103037824 */ /* 0x000fe400078e0205 */
[----:B------:R-:W-:-:S03]  /*75b0*/  IMAD.MOV.U32 R5, RZ, RZ, -0x1 ;  /* 0xffffffffff057424 */ /* 0x000fc600078e00ff */
[----:B------:R-:W-:-:S13]  /*75c0*/  ISETP.GE.U32.AND.EX P0, PT, R3, UR7, PT, P0 ;  /* 0x0000000703007c0c */ /* 0x000fda000bf06100 */
[----:B------:R-:W-:Y:S05]  /*75d0*/  @P0 BRA `(.L_x_162) ;  /* 0x0000000400600947 */ /* 0x000fea0003800000 */
[----:B------:R-:W0:Y:S01]  /*75e0*/  S2R R20, SR_CTAID.X ;  /* 0x0000000000147919 */ /* 0x000e220000002500 */
[----:B------:R-:W1:Y:S01]  /*75f0*/  LDC.64 R14, c[0x0][0x628] ;  /* 0x00018a00ff0e7b82 */ /* 0x000e620000000a00 */
[----:B------:R-:W-:Y:S01]  /*7600*/  ULDC UR6, c[0x0][0x150] ;  /* 0x0000540000067ab9 */ /* 0x000fe20000000800 */
[----:B--234-:R-:W-:Y:S01]  /*7610*/  IMAD.MOV.U32 R12, RZ, RZ, R2 ;  /* 0x000000ffff0c7224 */ /* 0x01cfe200078e0002 */
[----:B------:R-:W2:Y:S01]  /*7620*/  S2R R22, SR_CTAID.Y ;  /* 0x0000000000167919 */ /* 0x000ea20000002600 */
[----:B------:R-:W-:-:S04]  /*7630*/  IMAD.MOV.U32 R13, RZ, RZ, R3 ;  /* 0x000000ffff0d7224 */ /* 0x000fc800078e0003 */
[----:B------:R-:W3:Y:S08]  /*7640*/  LDC R23, c[0x0][0x144] ;  /* 0x00005100ff177b82 */ /* 0x000ef00000000800 */
[----:B------:R-:W4:Y:S08]  /*7650*/  LDC R16, c[0x0][0x630] ;  /* 0x00018c00ff107b82 */ /* 0x000f300000000800 */
[----:B------:R-:W2:Y:S01]  /*7660*/  LDC.64 R18, c[0x0][0x620] ;  /* 0x00018800ff127b82 */ /* 0x000ea20000000a00 */
[----:B-1----:R-:W-:-:S04]  /*7670*/  ISETP.NE.U32.AND P0, PT, R14, RZ, PT ;  /* 0x000000ff0e00720c */ /* 0x002fc80003f05070 */
[----:B------:R-:W-:Y:S02]  /*7680*/  ISETP.NE.AND.EX P0, PT, R15, RZ, PT, P0 ;  /* 0x000000ff0f00720c */ /* 0x000fe40003f05300 */
[----:B0-----:R-:W-:-:S05]  /*7690*/  I2FP.F32.U32 R5, R20 ;  /* 0x0000001400057245 */ /* 0x001fca0000201000 */
[----:B------:R-:W-:-:S04]  /*76a0*/  FMUL R5, R5, UR6 ;  /* 0x0000000605057c20 */ /* 0x000fc80008400000 */
[----:B------:R0:W1:Y:S02]  /*76b0*/  F2I.U32.TRUNC.NTZ R21, R5 ;  /* 0x0000000500157305 */ /* 0x000064000020f000 */
[----:B---34-:R-:W-:Y:S05]  /*76c0*/  @!P0 BRA `(.L_x_163) ;  /* 0x0000000000288947 */ /* 0x018fea0003800000 */
[----:B0-----:R-:W0:Y:S02]  /*76d0*/  LDC R5, c[0x0][0x634] ;  /* 0x00018d00ff057b82 */ /* 0x001e240000000800 */
        /* <DEDUP_REMOVED lines=9> */
.L_x_163:
[-CC-:B------:R-:W-:Y:S01]  /*7770*/  SHF.R.U64 R17, R12, R16.reuse, R13.reuse ;  /* 0x000000100c117219 */ /* 0x180fe2000000120d */
[----:B------:R-:W3:Y:S01]  /*7780*/  LDC.64 R28, c[0x0][0x640] ;  /* 0x00019000ff1c7b82 */ /* 0x000ee20000000a00 */
[----:B0-----:R-:W-:Y:S01]  /*7790*/  SHF.R.U32.HI R5, RZ, R16, R13 ;  /* 0x00000010ff057219 */ /* 0x001fe2000001160d */
[----:B-1----:R-:W-:Y:S01]  /*77a0*/  IMAD.MOV R21, RZ, RZ, -R21 ;  /* 0x000000ffff157224 */ /* 0x002fe200078e0a15 */
[----:B------:R-:W-:Y:S01]  /*77b0*/  IADD3 R11, P0, RZ, -R17, RZ ;  /* 0x80000011ff0b7210 */ /* 0x000fe20007f1e0ff */
[----:B------:R-:W-:Y:S02]  /*77c0*/  ULDC UR6, c[0x0][0x154] ;  /* 0x0000550000067ab9 */ /* 0x000fe40000000800 */
[----:B------:R-:W-:Y:S02]  /*77d0*/  IMAD R23, R23, R21, R20 ;  /* 0x0000001517177224 */ /* 0x000fe400078e0214 */
[----:B------:R-:W0:Y:S01]  /*77e0*/  LDC R12, c[0x0][0x618] ;  /* 0x00018600ff0c7b82 */ /* 0x000e220000000800 */
[----:B------:R-:W-:-:S02]  /*77f0*/  IMAD.X R5, RZ, RZ, ~R5, P0 ;  /* 0x000000ffff057224 */ /* 0x000fc400000e0e05 */
[----:B--2---:R-:W-:-:S04]  /*7800*/  IMAD.WIDE.U32 R6, R11, R18, R2 ;  /* 0x000000120b067225 */ /* 0x004fc800078e0002 */
[----:B------:R-:W-:Y:S01]  /*7810*/  IMAD R10, R5, R18, RZ ;  /* 0x00000012050a7224 */ /* 0x000fe200078e02ff */
[----:B------:R-:W1:Y:S03]  /*7820*/  LDC R24, c[0x0][0x608] ;  /* 0x00018200ff187b82 */ /* 0x000e660000000800 */
[----:B------:R-:W-:Y:S02]  /*7830*/  IMAD R5, R11, R19, R10 ;  /* 0x000000130b057224 */ /* 0x000fe400078e020a */
[----:B------:R-:W-:Y:S02]  /*7840*/  IMAD.MOV.U32 R11, RZ, RZ, 0x1 ;  /* 0x00000001ff0b7424 */ /* 0x000fe400078e00ff */
[----:B------:R-:W-:Y:S01]  /*7850*/  IMAD.IADD R5, R7, 0x1, R5 ;  /* 0x0000000107057824 */ /* 0x000fe200078e0205 */
[----:B------:R-:W2:Y:S01]  /*7860*/  LDC R26, c[0x0][0x658] ;  /* 0x00019600ff1a7b82 */ /* 0x000ea20000000800 */
[----:B------:R-:W-:-:S02]  /*7870*/  I2FP.F32.U32 R7, R22 ;  /* 0x0000001600077245 */ /* 0x000fc40000201000 */
[----:B---3--:R-:W-:-:S03]  /*7880*/  ISETP.NE.U32.AND P0, PT, R28, RZ, PT ;  /* 0x000000ff1c00720c */ /* 0x008fc60003f05070 */
[----:B------:R-:W-:Y:S01]  /*7890*/  FMUL R10, R7, UR6 ;  /* 0x00000006070a7c20 */ /* 0x000fe20008400000 */
[----:B------:R-:W-:Y:S01]  /*78a0*/  ISETP.NE.AND.EX P0, PT, R29, RZ, PT, P0 ;  /* 0x000000ff1d00720c */ /* 0x000fe20003f05300 */
[----:B------:R-:W3:Y:S01]  /*78b0*/  LDC R21, c[0x0][0x148] ;  /* 0x00005200ff157b82 */ /* 0x000ee20000000800 */
[-CC-:B0-----:R-:W-:Y:S01]  /*78c0*/  SHF.R.U64 R16, R6, R12.reuse, R5.reuse ;  /* 0x0000000c06107219 */ /* 0x181fe20000001205 */
[----:B------:R0:W4:Y:S01]  /*78d0*/  F2I.U32.TRUNC.NTZ R18, R10 ;  /* 0x0000000a00127305 */ /* 0x000122000020f000 */
[----:B------:R-:W-:Y:S01]  /*78e0*/  SHF.R.U32.HI R5, RZ, R12, R5 ;  /* 0x0000000cff057219 */ /* 0x000fe20000011605 */
[----:B------:R-:W-:-:S04]  /*78f0*/  IMAD.MOV.U32 R7, RZ, RZ, -0x1 ;  /* 0xffffffffff077424 */ /* 0x000fc800078e00ff */
[----:B------:R-:W0:Y:S01]  /*7900*/  LDC R20, c[0x0][0x600] ;  /* 0x00018000ff147b82 */ /* 0x000e220000000800 */
[-CC-:B-1----:R-:W-:Y:S02]  /*7910*/  SHF.R.U64 R14, R16, R24.reuse, R5.reuse ;  /* 0x00000018100e7219 */ /* 0x182fe40000001205 */
[----:B------:R-:W-:-:S05]  /*7920*/  SHF.R.U32.HI R5, RZ, R24, R5 ;  /* 0x00000018ff057219 */ /* 0x000fca0000011605 */
[----:B------:R-:W1:Y:S01]  /*7930*/  LDC R27, c[0x0][0x648] ;  /* 0x00019200ff1b7b82 */ /* 0x000e620000000800 */
[-C--:B--2---:R-:W-:Y:S02]  /*7940*/  SHF.L.U32 R6, R7, R26.reuse, RZ ;  /* 0x0000001a07067219 */ /* 0x084fe400000006ff */
[-CC-:B------:R-:W-:Y:S02]  /*7950*/  SHF.R.U64 R19, R14, R26.reuse, R5.reuse ;  /* 0x0000001a0e137219 */ /* 0x180fe40000001205 */
[----:B------:R-:W-:Y:S02]  /*7960*/  SHF.R.U32.HI R7, RZ, R26, R5 ;  /* 0x0000001aff077219 */ /* 0x000fe40000011605 */
[----:B------:R-:W-:Y:S01]  /*7970*/  LOP3.LUT R25, RZ, R6, RZ, 0x33, !PT ;  /* 0x00000006ff197212 */ /* 0x000fe200078e33ff */
[----:B------:R-:W2:Y:S01]  /*7980*/  LDC R30, c[0x0][0x638] ;  /* 0x00018e00ff1e7b82 */ /* 0x000ea20000000800 */
[----:B------:R-:W-:Y:S01]  /*7990*/  SHF.L.U32 R26, R11, R26, RZ ;  /* 0x0000001a0b1a7219 */ /* 0x000fe200000006ff */
[----:B------:R-:W-:-:S06]  /*79a0*/  IMAD.MOV.U32 R6, RZ, RZ, R19 ;  /* 0x000000ffff067224 */ /* 0x000fcc00078e0013 */
[----:B------:R-:W0:Y:S01]  /*79b0*/  LDC R31, c[0x0][0x610] ;  /* 0x00018400ff1f7b82 */ /* 0x000e220000000800 */
[----:B----4-:R-:W-:Y:S05]  /*79c0*/  @!P0 BRA `(.L_x_164) ;  /* 0x0000000000288947 */ /* 0x010fea0003800000 */
[----:B------:R-:W4:Y:S02]  /*79d0*/  LDC R6, c[0x0][0x64c] ;  /* 0x00019300ff067b82 */ /* 0x000f240000000800 */
[----:B----4-:R-:W-:-:S05]  /*79e0*/  IADD3 R5, P0, R19, R6, RZ ;  /* 0x0000000613057210 */ /* 0x010fca0007f1e0ff */
[----:B------:R-:W-:-:S04]  /*79f0*/  IMAD.X R15, RZ, RZ, R7, P0 ;  /* 0x000000ffff0f7224 */ /* 0x000fc800000e0607 */
[----:B------:R-:W-:-:S04]  /*7a00*/  IMAD.WIDE.U32 R6, R15, R28, RZ ;  /* 0x0000001c0f067225 */ /* 0x000fc800078e00ff */
[----:B0-----:R-:W-:-:S04]  /*7a10*/  IMAD.WIDE.U32 R10, P0, R5, R29, R6 ;  /* 0x0000001d050a7225 */ /* 0x001fc80007800006 */
[----:B------:R-:W-:-:S04]  /*7a20*/  IMAD.WIDE.U32 R6, R5, R28, RZ ;  /* 0x0000001c05067225 */ /* 0x000fc800078e00ff */
[----:B------:R-:W-:Y:S01]  /*7a30*/  IMAD.X R13, RZ, RZ, RZ, P0 ;  /* 0x000000ffff0d7224 */ /* 0x000fe200000e06ff */
[----:B------:R-:W-:Y:S01]  /*7a40*/  IADD3 RZ, P0, R7, R10, RZ ;  /* 0x0000000a07ff7210 */ /* 0x000fe20007f1e0ff */
[----:B------:R-:W-:-:S04]  /*7a50*/  IMAD.MOV.U32 R12, RZ, RZ, R11 ;  /* 0x000000ffff0c7224 */ /* 0x000fc800078e000b */
[----:B------:R-:W-:-:S08]  /*7a60*/  IMAD.WIDE.U32.X R6, R15, R29, R12, P0 ;  /* 0x0000001d0f067225 */ /* 0x000fd000000e040c */
.L_x_164:
[----:B-1----:R-:W-:Y:S01]  /*7a70*/  SHF.R.U64 R5, R6, R27, R7 ;  /* 0x0000001b06057219 */ /* 0x002fe20000001207 */
[----:B0-----:R-:W-:Y:S01]  /*7a80*/  VIADD R7, R20, 0xffffffff ;  /* 0xffffffff14077836 */ /* 0x001fe20000000000 */
[----:B------:R-:W-:Y:S01]  /*7a90*/  LOP3.LUT R32, R14, R25, RZ, 0xc0, !PT ;  /* 0x000000190e207212 */ /* 0x000fe200078ec0ff */
[----:B------:R-:W-:Y:S02]  /*7aa0*/  IMAD.MOV R18, RZ, RZ, -R18 ;  /* 0x000000ffff127224 */ /* 0x000fe400078e0a12 */
[----:B------:R-:W-:Y:S01]  /*7ab0*/  IMAD.MOV R6, RZ, RZ, -R5 ;  /* 0x000000ffff067224 */ /* 0x000fe200078e0a05 */
[----:B------:R-:W-:Y:S01]  /*7ac0*/  LOP3.LUT R16, R16, R7, RZ, 0xc0, !PT ;  /* 0x0000000710107212 */ /* 0x000fe200078ec0ff */
[----:B------:R-:W-:Y:S02]  /*7ad0*/  IMAD R32, R26, R5, R32 ;  /* 0x000000051a207224 */ /* 0x000fe400078e0220 */
[----:B---3--:R-:W-:Y:S02]  /*7ae0*/  @P3 IMAD R23, R21, R18, R22 ;  /* 0x0000001215173224 */ /* 0x008fe400078e0216 */
[----:B--2---:R-:W-:-:S02]  /*7af0*/  IMAD R5, R6, R30, R19 ;  /* 0x0000001e06057224 */ /* 0x004fc400078e0213 */
[----:B------:R-:W-:Y:S02]  /*7b00*/  IMAD R32, R32, R31, R23 ;  /* 0x0000001f20207224 */ /* 0x000fe400078e0217 */
[----:B------:R-:W-:Y:S02]  /*7b10*/  IMAD R5, R5, R20, R16 ;  /* 0x0000001405057224 */ /* 0x000fe400078e0210 */
[----:B------:R-:W-:-:S03]  /*7b20*/  IMAD.MOV.U32 R7, RZ, RZ, 0x1 ;  /* 0x00000001ff077424 */ /* 0x000fc600078e00ff */
[----:B------:R-:W-:Y:S02]  /*7b30*/  SEL R6, R5, R32, !P3 ;  /* 0x0000002005067207 */ /* 0x000fe40005800000 */
[----:B------:R-:W-:Y:S01]  /*7b40*/  SEL R32, R32, R5, !P3 ;  /* 0x0000000520207207 */ /* 0x000fe20005800000 */
[----:B------:R-:W-:-:S07]  /*7b50*/  IMAD.MOV.U32 R5, RZ, RZ, R17 ;  /* 0x000000ffff057224 */ /* 0x000fce00078e0011 */
.L_x_162:
[----:B------:R-:W-:Y:S01]  /*7b60*/  UIADD3 UR5, UR9, UR5, URZ ;  /* 0x0000000509057290 */ /* 0x000fe2000fffe03f */
[----:B------:R-:W-:Y:S01]  /*7b70*/  LOP3.LUT P0, RZ, R7, 0xff, RZ, 0xc0, !PT ;  /* 0x000000ff07ff7812 */ /* 0x000fe2000780c0ff */
[----:B------:R-:W-:Y:S02]  /*7b80*/  IMAD.MOV.U32 R7, RZ, RZ, R32 ;  /* 0x000000ffff077224 */ /* 0x000fe400078e0020 */
[----:B------:R-:W-:Y:S02]  /*7b90*/  USHF.R.U32.HI UR6, URZ, 0x1, UR5 ;  /* 0x000000013f067899 */ /* 0x000fe40008011605 */
[----:B------:R-:W-:Y:S02]  /*7ba0*/  UISETP.GT.U32.AND UP1, UPT, UR5, 0x1, UPT ;  /* 0x000000010500788c */ /* 0x000fe4000bf24070 */
[----:B------:R-:W-:Y:S02]  /*7bb0*/  ULOP3.LUT UR6, UR6, 0x1, URZ, 0xc0, !UPT ;  /* 0x0000000106067892 */ /* 0x000fe4000f8ec03f */
[----:B------:R-:W-:-:S02]  /*7bc0*/  UISETP.LT.U32.AND UP1, UPT, UR9, 0x2, UP1 ;  /* 0x000000020900788c */ /* 0x000fc40008f21070 */
[----:B------:R-:W-:Y:S02]  /*7bd0*/  UISETP.NE.U32.AND UP0, UPT, UR6, 0x1, UPT ;  /* 0x000000010600788c */ /* 0x000fe4000bf05070 */
[----:B------:R-:W-:Y:S02]  /*7be0*/  USEL UR7, URZ, 0x1, !UP1 ;  /* 0x000000013f077887 */ /* 0x000fe4000c800000 */
[----:B------:R-:W-:Y:S02]  /*7bf0*/  UISETP.GT.U32.AND UP0, UPT, UR9, 0x1, !UP0 ;  /* 0x000000010900788c */ /* 0x000fe4000c704070 */
[----:B------:R-:W-:Y:S02]  /*7c00*/  ULOP3.LUT UR5, UR5, 0x1, URZ, 0xc0, !UPT ;  /* 0x0000000105057892 */ /* 0x000fe4000f8ec03f */
[----:B------:R-:W-:-:S04]  /*7c10*/  USEL UR6, URZ, 0x1, !UP0 ;  /* 0x000000013f067887 */ /* 0x000fc8000c000000 */
[----:B------:R-:W-:Y:S01]  /*7c20*/  ULOP3.LUT UR4, UR6, UR4, UR7, 0x96, !UPT ;  /* 0x0000000406047292 */ /* 0x000fe2000f8e9607 */
[----:B------:R-:W-:Y:S11]  /*7c30*/  @P0 BRA `(.L_x_165) ;  /* 0xffffff9000a80947 */ /* 0x000ff6000383ffff */
[----:B------:R-:W-:Y:S05]  /*7c40*/  EXIT ;  /* 0x000000000000794d */ /* 0x000fea0003800000 */
.L_x_3:
[----:B0-----:R-:W-:Y:S01]  /*7c50*/  ULDC.64 UR4, c[0x0][0x650] ;  /* 0x0001940000047ab9 */ /* 0x001fe20000000a00 */
        /* <DEDUP_REMOVED lines=25> */
.L_x_167:
[--C-:B------:R-:W-:Y:S01]  /*7df0*/  SHF.R.U64 R16, R14, R18, R15.reuse ;  /* 0x000000120e107219 */ /* 0x100fe2000000120f */
[----:B------:R-:W0:Y:S01]  /*7e00*/  LDC R22, c[0x0][0x618] ;  /* 0x00018600ff167b82 */ /* 0x000e220000000800 */
[----:B------:R-:W-:Y:S01]  /*7e10*/  I2FP.F32.U32 R7, R8 ;  /* 0x0000000800077245 */ /* 0x000fe20000201000 */
[----:B------:R-:W-:Y:S01]  /*7e20*/  ULDC UR4, c[0x0][0x150] ;  /* 0x0000540000047ab9 */ /* 0x000fe20000000800 */
[----:B------:R-:W-:Y:S02]  /*7e30*/  SHF.R.U32.HI R6, RZ, R18, R15 ;  /* 0x00000012ff067219 */ /* 0x000fe4000001160f */
[----:B------:R-:W-:Y:S01]  /*7e40*/  IADD3 R9, P0, RZ, -R16, RZ ;  /* 0x80000010ff097210 */ /* 0x000fe20007f1e0ff */
[----:B------:R-:W-:Y:S01]  /*7e50*/  FMUL R13, R7, UR4 ;  /* 0x00000004070d7c20 */ /* 0x000fe20008400000 */
[----:B------:R-:W-:Y:S01]  /*7e60*/  ULDC UR4, c[0x0][0x154] ;  /* 0x0000550000047ab9 */ /* 0x000fe20000000800 */
[----:B------:R-:W1:Y:S02]  /*7e70*/  LDC.64 R24, c[0x0][0x640] ;  /* 0x00019000ff187b82 */ /* 0x000e640000000a00 */
[----:B------:R-:W-:-:S02]  /*7e80*/  IMAD.X R11, RZ, RZ, ~R6, P0 ;  /* 0x000000ffff0b7224 */ /* 0x000fc400000e0e06 */
[----:B------:R-:W2:Y:S01]  /*7e90*/  F2I.U32.TRUNC.NTZ R13, R13 ;  /* 0x0000000d000d7305 */ /* 0x000ea2000020f000 */
[----:B------:R-:W-:-:S03]  /*7ea0*/  IMAD.WIDE.U32 R6, R9, R20, R2 ;  /* 0x0000001409067225 */ /* 0x000fc600078e0002 */
[----:B------:R-:W3:Y:S01]  /*7eb0*/  LDC R15, c[0x0][0x144] ;  /* 0x00005100ff0f7b82 */ /* 0x000ee20000000800 */
[----:B------:R-:W-:-:S04]  /*7ec0*/  IMAD R12, R11, R20, RZ ;  /* 0x000000140b0c7224 */ /* 0x000fc800078e02ff */
[----:B------:R-:W-:Y:S02]  /*7ed0*/  IMAD R9, R9, R21, R12 ;  /* 0x0000001509097224 */ /* 0x000fe400078e020c */
[----:B------:R-:W-:Y:S01]  /*7ee0*/  IMAD.MOV.U32 R12, RZ, RZ, -0x1 ;  /* 0xffffffffff0c7424 */ /* 0x000fe200078e00ff */
[----:B------:R-:W4:Y:S01]  /*7ef0*/  LDC R18, c[0x0][0x608] ;  /* 0x00018200ff127b82 */ /* 0x000f220000000800 */
[----:B------:R-:W-:Y:S01]  /*7f00*/  IMAD.IADD R7, R7, 0x1, R9 ;  /* 0x0000000107077824 */ /* 0x000fe200078e0209 */
[----:B------:R-:W-:-:S04]  /*7f10*/  I2FP.F32.U32 R9, R10 ;  /* 0x0000000a00097245 */ /* 0x000fc80000201000 */
[-C--:B0-----:R-:W-:Y:S01]  /*7f20*/  SHF.R.U64 R14, R6, R22.reuse, R7 ;  /* 0x00000016060e7219 */ /* 0x081fe20000001207 */
[----:B--2---:R-:W-:Y:S01]  /*7f30*/  IMAD.MOV R6, RZ, RZ, -R13 ;  /* 0x000000ffff067224 */ /* 0x004fe200078e0a0d */
[----:B------:R-:W0:Y:S01]  /*7f40*/  LDC R11, c[0x0][0x658] ;  /* 0x00019600ff0b7b82 */ /* 0x000e220000000800 */
[----:B-1----:R-:W-:Y:S01]  /*7f50*/  ISETP.NE.U32.AND P0, PT, R24, RZ, PT ;  /* 0x000000ff1800720c */ /* 0x002fe20003f05070 */
[----:B------:R-:W-:Y:S01]  /*7f60*/  FMUL R9, R9, UR4 ;  /* 0x0000000409097c20 */ /* 0x000fe20008400000 */
[----:B------:R-:W-:Y:S02]  /*7f70*/  SHF.R.U32.HI R7, RZ, R22, R7 ;  /* 0x00000016ff077219 */ /* 0x000fe40000011607 */
[----:B------:R-:W-:-:S03]  /*7f80*/  ISETP.NE.AND.EX P0, PT, R25, RZ, PT, P0 ;  /* 0x000000ff1900720c */ /* 0x000fc60003f05300 */
[----:B------:R-:W1:Y:S01]  /*7f90*/  LDC R21, c[0x0][0x148] ;  /* 0x00005200ff157b82 */ /* 0x000e620000000800 */
[----:B---3--:R-:W-:Y:S02]  /*7fa0*/  IMAD R22, R15, R6, R8 ;  /* 0x000000060f167224 */ /* 0x008fe400078e0208 */
[----:B------:R-:W-:-:S05]  /*7fb0*/  IMAD.MOV.U32 R8, RZ, RZ, 0x1 ;  /* 0x00000001ff087424 */ /* 0x000fca00078e00ff */
[----:B------:R-:W2:Y:S01]  /*7fc0*/  LDC R20, c[0x0][0x600] ;  /* 0x00018000ff147b82 */ /* 0x000ea20000000800 */
[-CC-:B----4-:R-:W-:Y:S02]  /*7fd0*/  SHF.R.U64 R17, R14, R18.reuse, R7.reuse ;  /* 0x000000120e117219 */ /* 0x190fe40000001207 */
[----:B------:R-:W-:Y:S02]  /*7fe0*/  SHF.R.U32.HI R6, RZ, R18, R7 ;  /* 0x00000012ff067219 */ /* 0x000fe40000011607 */
[----:B------:R3:W4:Y:S03]  /*7ff0*/  F2I.U32.TRUNC.NTZ R18, R9 ;  /* 0x0000000900127305 */ /* 0x000726000020f000 */
[----:B------:R-:W1:Y:S01]  /*8000*/  LDC R23, c[0x0][0x648] ;  /* 0x00019200ff177b82 */ /* 0x000e620000000800 */
[-C--:B0-----:R-:W-:Y:S02]  /*8010*/  SHF.R.U64 R19, R17, R11.reuse, R6 ;  /* 0x0000000b11137219 */ /* 0x081fe40000001206 */
[----:B------:R-:W-:-:S02]  /*8020*/  SHF.L.U32 R12, R12, R11, RZ ;  /* 0x0000000b0c0c7219 */ /* 0x000fc400000006ff */
[-C--:B------:R-:W-:Y:S01]  /*8030*/  SHF.R.U32.HI R7, RZ, R11.reuse, R6 ;  /* 0x0000000bff077219 */ /* 0x080fe20000011606 */
[----:B------:R-:W-:Y:S01]  /*8040*/  IMAD.MOV.U32 R6, RZ, RZ, R19 ;  /* 0x000000ffff067224 */ /* 0x000fe200078e0013 */
[----:B------:R-:W-:Y:S01]  /*8050*/  SHF.L.U32 R27, R8, R11, RZ ;  /* 0x0000000b081b7219 */ /* 0x000fe200000006ff */
[----:B------:R-:W0:Y:S01]  /*8060*/  LDC R26, c[0x0][0x638] ;  /* 0x00018e00ff1a7b82 */ /* 0x000e220000000800 */
[----:B------:R-:W-:-:S07]  /*8070*/  LOP3.LUT R28, RZ, R12, RZ, 0x33, !PT ;  /* 0x0000000cff1c7212 */ /* 0x000fce00078e33ff */
[----:B------:R-:W0:Y:S01]  /*8080*/  LDC R29, c[0x0][0x610] ;  /* 0x00018400ff1d7b82 */ /* 0x000e220000000800 */
[----:B---34-:R-:W-:Y:S05]  /*8090*/  @!P0 BRA `(.L_x_168) ;  /* 0x0000000000288947 */ /* 0x018fea0003800000 */
        /* <DEDUP_REMOVED lines=10> */
.L_x_168:
[----:B-1----:R-:W-:Y:S01]  /*8140*/  SHF.R.U64 R7, R6, R23, R7 ;  /* 0x0000001706077219 */ /* 0x002fe20000001207 */
[----:B--2---:R-:W-:Y:S01]  /*8150*/  VIADD R9, R20, 0xffffffff ;  /* 0xffffffff14097836 */ /* 0x004fe20000000000 */
[----:B------:R-:W-:Y:S01]  /*8160*/  LOP3.LUT R6, R17, R28, RZ, 0xc0, !PT ;  /* 0x0000001c11067212 */ /* 0x000fe200078ec0ff */
[----:B------:R-:W-:Y:S02]  /*8170*/  IMAD.MOV R18, RZ, RZ, -R18 ;  /* 0x000000ffff127224 */ /* 0x000fe400078e0a12 */
[----:B------:R-:W-:Y:S02]  /*8180*/  IMAD.MOV R8, RZ, RZ, -R7 ;  /* 0x000000ffff087224 */ /* 0x000fe400078e0a07 */
[----:B------:R-:W-:Y:S01]  /*8190*/  IMAD R11, R27, R7, R6 ;  /* 0x000000071b0b7224 */ /* 0x000fe200078e0206 */
[----:B------:R-:W-:Y:S01]  /*81a0*/  LOP3.LUT R7, R14, R9, RZ, 0xc0, !PT ;  /* 0x000000090e077212 */ /* 0x000fe200078ec0ff */
[----:B------:R-:W-:Y:S02]  /*81b0*/  @P3 IMAD R22, R21, R18, R10 ;  /* 0x0000001215163224 */ /* 0x000fe400078e020a */
[----:B0-----:R-:W-:-:S02]  /*81c0*/  IMAD R6, R8, R26, R19 ;  /* 0x0000001a08067224 */ /* 0x001fc400078e0213 */
[----:B------:R-:W-:Y:S02]  /*81d0*/  IMAD R11, R11, R29, R22 ;  /* 0x0000001d0b0b7224 */ /* 0x000fe400078e0216 */
[----:B------:R-:W-:Y:S02]  /*81e0*/  IMAD R6, R6, R20, R7 ;  /* 0x0000001406067224 */ /* 0x000fe400078e0207 */
[----:B------:R-:W-:-:S03]  /*81f0*/  IMAD.MOV.U32 R8, RZ, RZ, 0x1 ;  /* 0x00000001ff087424 */ /* 0x000fc600078e00ff */
[----:B------:R-:W-:Y:S02]  /*8200*/  SEL R15, R6, R11, !P3 ;  /* 0x0000000b060f7207 */ /* 0x000fe40005800000 */
[----:B------:R-:W-:Y:S01]  /*8210*/  SEL R11, R11, R6, !P3 ;  /* 0x000000060b0b7207 */ /* 0x000fe20005800000 */
[----:B------:R-:W-:Y:S01]  /*8220*/  IMAD.MOV.U32 R6, RZ, RZ, R16 ;  /* 0x000000ffff067224 */ /* 0x000fe200078e0010 */
[----:B------:R-:W-:-:S07]  /*8230*/  PRMT R7, R8, 0x7610, R7 ;  /* 0x0000761008077816 */ /* 0x000fce0000000007 */
.L_x_166:
[----:B------:R-:W-:-:S08]  /*8240*/  NOP ;  /* 0x0000000000007918 */ /* 0x000fd00000000000 */
[----:B------:R-:W0:-:S00]  /*8250*/  USETMAXREG.DEALLOC.CTAPOOL 0x28 ;  /* 0x00000028000079c8 */ /* 0x000e0000080e0500 */
[----:B0-----:R-:W-:-:S13]  /*8260*/  ISETP.NE.AND P0, PT, R5, RZ, PT ;  /* 0x000000ff0500720c */ /* 0x001fda0003f05270 */
[----:B------:R-:W-:Y:S05]  /*8270*/  @P0 EXIT ;  /* 0x000000000000094d */ /* 0x000fea0003800000 */
[----:B------:R-:W-:Y:S01]  /*8280*/  LOP3.LUT P0, RZ, R7, 0xff, RZ, 0xc0, !PT ;  /* 0x000000ff07ff7812 */ /* 0x000fe2000780c0ff */
[----:B------:R-:W-:Y:S02]  /*8290*/  IMAD.MOV.U32 R12, RZ, RZ, 0x1 ;  /* 0x00000001ff0c7424 */ /* 0x000fe400078e00ff */
[----:B------:R-:W-:-:S10]  /*82a0*/  IMAD.MOV.U32 R5, RZ, RZ, RZ ;  /* 0x000000ffff057224 */ /* 0x000fd400078e00ff */
[----:B------:R-:W-:Y:S05]  /*82b0*/  @!P0 BRA `(.L_x_169) ;  /* 0x0000000c00348947 */ /* 0x000fea0003800000 */
[----:B------:R-:W0:Y:S01]  /*82c0*/  LDC R5, c[0x0][0x28c] ;  /* 0x0000a300ff057b82 */ /* 0x000e220000000800 */
[----:B------:R-:W-:Y:S01]  /*82d0*/  ULDC UR5, c[0x0][0x600] ;  /* 0x0001800000057ab9 */ /* 0x000fe20000000800 */
[----:B------:R-:W-:Y:S01]  /*82e0*/  ULDC UR4, c[0x0][0xc] ;  /* 0x0000030000047ab9 */ /* 0x000fe20000000800 */
[----:B------:R-:W-:Y:S01]  /*82f0*/  UIADD3 UR16, UR5, -0x1, URZ ;  /* 0xffffffff05107890 */ /* 0x000fe2000fffe03f */
[C---:B------:R-:W-:Y:S01]  /*8300*/  LOP3.LUT P4, RZ, R0.reuse, 0x7f, RZ, 0xc0, !PT ;  /* 0x0000007f00ff7812 */ /* 0x040fe2000788c0ff */
[----:B------:R-:W-:Y:S01]  /*8310*/  ULDC UR6, c[0x0][0x658] ;  /* 0x0001960000067ab9 */ /* 0x000fe20000000800 */
[----:B------:R-:W-:Y:S01]  /*8320*/  ULDC UR5, c[0x0][0x10] ;  /* 0x0000040000057ab9 */ /* 0x000fe20000000800 */
[----:B------:R-:W-:Y:S01]  /*8330*/  UMOV UR7, 0xffffffff ;  /* 0xffffffff00077882 */ /* 0x000fe20000000000 */
[----:B------:R-:W-:Y:S01]  /*8340*/  UMOV UR8, 0x1 ;  /* 0x0000000100087882 */ /* 0x000fe20000000000 */
[----:B------:R-:W-:Y:S01]  /*8350*/  UIMAD.WIDE.U32 UR4, UR4, UR5, URZ ;  /* 0x00000005040472a5 */ /* 0x000fe2000f8e003f */
[----:B------:R-:W-:Y:S01]  /*8360*/  LOP3.LUT P0, RZ, R0, 0x1f, RZ, 0xc0, !PT ;  /* 0x0000001f00ff7812 */ /* 0x000fe2000780c0ff */
[----:B------:R-:W-:Y:S01]  /*8370*/  USHF.L.U32 UR7, UR7, UR6, URZ ;  /* 0x0000000607077299 */ /* 0x000fe2000800063f */
[----:B------:R-:W-:Y:S01]  /*8380*/  BSSY B0, `(.L_x_169) ;  /* 0x00000c0000007945 */ /* 0x000fe20003800000 */
[----:B------:R-:W-:Y:S01]  /*8390*/  USHF.L.U32 UR18, UR8, UR6, URZ ;  /* 0x0000000608127299 */ /* 0x000fe2000800063f */
[----:B------:R-:W-:Y:S01]  /*83a0*/  IMAD.MOV.U32 R14, RZ, RZ, 0x1 ;  /* 0x00000001ff0e7424 */ /* 0x000fe200078e00ff */
[----:B------:R-:W-:Y:S01]  /*83b0*/  LOP3.LUT R17, R4, 0x2, RZ, 0xfc, !PT ;  /* 0x0000000204117812 */ /* 0x000fe200078efcff */
[----:B------:R-:W-:Y:S01]  /*83c0*/  ULDC UR6, c[0x0][0x14] ;  /* 0x0000050000067ab9 */ /* 0x000fe20000000800 */
[----:B------:R-:W-:Y:S01]  /*83d0*/  PLOP3.LUT P0, PT, P0, P4, PT, 0x8a, 0x0 ;  /* 0x000000000000781c */ /* 0x000fe20000709172 */
[----:B------:R-:W-:Y:S01]  /*83e0*/  UIMAD.WIDE.U32 UR20, UR4, UR6, URZ ;  /* 0x00000006041472a5 */ /* 0x000fe2000f8e003f */
[----:B------:R-:W-:Y:S01]  /*83f0*/  IMAD.MOV.U32 R12, RZ, RZ, 0x1 ;  /* 0x00000001ff0c7424 */ /* 0x000fe200078e00ff */
[----:B------:R-:W-:-:S02]  /*8400*/  UIMAD UR13, UR5, UR6, URZ ;  /* 0x00000006050d72a4 */ /* 0x000fc4000f8e023f */
[----:B------:R-:W-:Y:S01]  /*8410*/  ULOP3.LUT UR17, URZ, UR7, URZ, 0x33, !UPT ;  /* 0x000000073f117292 */ /* 0x000fe2000f8e333f */
[----:B0-----:R-:W-:Y:S01]  /*8420*/  VIADD R5, R5, 0x1f ;  /* 0x0000001f05057836 */ /* 0x001fe20000000000 */
[----:B------:R-:W-:Y:S01]  /*8430*/  UIADD3 UR13, UR21, UR13, URZ ;  /* 0x0000000d150d7290 */ /* 0x000fe2000fffe03f */
[----:B------:R-:W-:-:S03]  /*8440*/  ULDC.64 UR22, c[0x0][0x198] ;  /* 0x0000660000167ab9 */ /* 0x000fc60000000a00 */
[----:B------:R-:W-:-:S04]  /*8450*/  SHF.R.S32.HI R8, RZ, 0x1f, R5 ;  /* 0x0000001fff087819 */ /* 0x000fc80000011405 */
[----:B------:R-:W-:Y:S01]  /*8460*/  LEA.HI R8, R8, R5, RZ, 0x5 ;  /* 0x0000000508087211 */ /* 0x000fe200078f28ff */
[----:B------:R-:W-:-:S03]  /*8470*/  IMAD.MOV.U32 R5, RZ, RZ, RZ ;  /* 0x000000ffff057224 */ /* 0x000fc600078e00ff */
[----:B------:R-:W-:-:S05]  /*8480*/  SHF.R.S32.HI R16, RZ, 0x5, R8 ;  /* 0x00000005ff107819 */ /* 0x000fca0000011408 */
[----:B------:R-:W-:-:S07]  /*8490*/  VIADD R13, R16, 0x1 ;  /* 0x00000001100d7836 */ /* 0x000fce0000000000 */
.L_x_181:
[----:B------:R-:W-:-:S03]  /*84a0*/  UMOV UR4, 0xffffffff ;  /* 0xffffffff00047882 */ /* 0x000fc60000000000 */
[----:B------:R-:W-:Y:S05]  /*84b0*/  BRA.DIV UR4, `(.L_x_170) ;  /* 0x0000000e045c7947 */ /* 0x000fea000b800000 */
[----:B------:R-:W-:-:S13]  /*84c0*/  ELECT P1, URZ, PT ;  /* 0x00000000003f782f */ /* 0x000fda0003820000 */
.L_x_190:
[----:B------:R-:W0:Y:S01]  /*84d0*/  LDC R0, c[0x0][0x28c] ;  /* 0x0000a300ff007b82 */ /* 0x000e220000000800 */
[----:B------:R-:W-:Y:S01]  /*84e0*/  BSSY B1, `(.L_x_171) ;  /* 0x0000037000017945 */ /* 0x000fe20003800000 */
[----:B0-----:R-:W-:-:S13]  /*84f0*/  ISETP.LT.OR P1, PT, R0, 0x1, !P1 ;  /* 0x000000010000780c */ /* 0x001fda0004f21670 */
[----:B------:R-:W-:Y:S05]  /*8500*/  @P1 BRA `(.L_x_172) ;  /* 0x0000000000d01947 */ /* 0x000fea0003800000 */
[----:B------:R-:W-:Y:S02]  /*8510*/  IMAD.SHL.U32 R15, R15, 0x40, RZ ;  /* 0x000000400f0f7824 */ /* 0x000fe400078e00ff */
[----:B------:R-:W-:Y:S02]  /*8520*/  IMAD.SHL.U32 R11, R11, 0x100, RZ ;  /* 0x000001000b0b7824 */ /* 0x000fe400078e00ff */
[----:B------:R-:W-:Y:S02]  /*8530*/  IMAD.MOV.U32 R20, RZ, RZ, RZ ;  /* 0x000000ffff147224 */ /* 0x000fe400078e00ff */
[----:B------:R-:W-:Y:S02]  /*8540*/  IMAD.MOV.U32 R0, RZ, RZ, R13 ;  /* 0x000000ffff007224 */ /* 0x000fe400078e000d */
[----:B------:R-:W-:Y:S02]  /*8550*/  IMAD.MOV.U32 R7, RZ, RZ, R12 ;  /* 0x000000ffff077224 */ /* 0x000fe400078e000c */
[----:B------:R-:W-:-:S07]  /*8560*/  IMAD.MOV.U32 R8, RZ, RZ, R5 ;  /* 0x000000ffff087224 */ /* 0x000fce00078e0005 */
.L_x_176:
[----:B------:R-:W0:Y:S01]  /*8570*/  S2R R10, SR_CgaCtaId ;  /* 0x00000000000a7919 */ /* 0x000e220000008800 */
[----:B------:R-:W-:-:S04]  /*8580*/  MOV R9, 0x400 ;  /* 0x0000040000097802 */ /* 0x000fc80000000f00 */
[----:B0-----:R-:W-:Y:S02]  /*8590*/  LEA R19, R10, R9, 0x18 ;  /* 0x000000090a137211 */ /* 0x001fe400078ec0ff */
[----:B------:R-:W-:Y:S01]  /*85a0*/  SHF.L.U32 R9, R7, 0x1f, RZ ;  /* 0x0000001f07097819 */ /* 0x000fe200000006ff */
[----:B------:R-:W0:Y:S02]  /*85b0*/  @!P4 LDC R10, c[0x0][0x500] ;  /* 0x00014000ff0acb82 */ /* 0x000e240000000800 */
[----:B------:R-:W-:-:S04]  /*85c0*/  IMAD R18, R8, 0x8, R19 ;  /* 0x0000000808127824 */ /* 0x000fc800078e0213 */
[----:B------:R-:W1:Y:S02]  /*85d0*/  SYNCS.PHASECHK.TRANS64.TRYWAIT P1, [R18+URZ+0x10], R9 ;  /* 0x00001009120075a7 */ /* 0x000e64000802017f */
[----:B-1----:R-:W-:Y:S05]  /*85e0*/  @!P1 BRA `(.L_x_173) ;  /* 0x0000000c00309947 */ /* 0x002fea0003800000 */
.L_x_191:
[----:B-1----:R-:W-:Y:S01]  /*85f0*/  PRMT R9, R17, 0x9910, RZ ;  /* 0x0000991011097816 */ /* 0x002fe200000000ff */
[----:B0-----:R0:W-:Y:S03]  /*8600*/  @!P4 SYNCS.ARRIVE.TRANS64 RZ, [R18+URZ], R10 ;  /* 0x0000000a12ffc9a7 */ /* 0x0011e6000800003f */
[----:B------:R-:W-:-:S13]  /*8610*/  ISETP.NE.AND P1, PT, R9, 0x2, PT ;  /* 0x000000020900780c */ /* 0x000fda0003f25270 */
[----:B0-----:R-:W-:Y:S05]  /*8620*/  @P1 BRA `(.L_x_174) ;  /* 0x0000000000041947 */ /* 0x001fea0003800000 */
[----:B------:R-:W-:Y:S01]  /*8630*/  BPT.TRAP 0x1 ;  /* 0x000000040000795c */ /* 0x000fe20000300000 */
.L_x_174:
[----:B------:R-:W-:Y:S05]  /*8640*/  @P0 BRA `(.L_x_175) ;  /* 0x0000000000040947 */ /* 0x000fea0003800000 */
[----:B------:R-:W-:Y:S01]  /*8650*/  BPT.TRAP 0x1 ;  /* 0x000000040000795c */ /* 0x000fe20000300000 */
.L_x_175:
[--C-:B------:R-:W-:Y:S01]  /*8660*/  IMAD R9, R8, 0x2000, R19.reuse ;  /* 0x0000200008097824 */ /* 0x100fe200078e0213 */
[----:B------:R-:W-:Y:S01]  /*8670*/  R2UR UR9, R18 ;  /* 0x00000000120972ca */ /* 0x000fe200000e0000 */
[----:B------:R-:W-:Y:S01]  /*8680*/  IMAD R19, R8, 0x800, R19 ;  /* 0x0000080008137824 */ /* 0x000fe200078e0213 */
[----:B------:R-:W-:Y:S01]  /*8690*/  UIADD3 UR4, UP0, UR22, 0xf0, URZ ;  /* 0x000000f016047890 */ /* 0x000fe2000ff1e03f */
[----:B------:R-:W-:Y:S01]  /*86a0*/  VIADD R0, R0, 0xffffffff ;  /* 0xffffffff00007836 */ /* 0x000fe20000000000 */
[----:B------:R-:W-:Y:S01]  /*86b0*/  R2UR UR5, R9 ;  /* 0x00000000090572ca */ /* 0x000fe200000e0000 */
[----:B------:R-:W-:Y:S01]  /*86c0*/  UIADD3 UR24, UP1, UR22, 0x1f0, URZ ;  /* 0x000001f016187890 */ /* 0x000fe2000ff3e03f */
[----:B------:R-:W-:Y:S01]  /*86d0*/  R2UR UR8, R19 ;  /* 0x00000000130872ca */ /* 0x000fe200000e0000 */
[----:B------:R-:W-:Y:S01]  /*86e0*/  VIADD R8, R8, 0x1 ;  /* 0x0000000108087836 */ /* 0x000fe20000000000 */
[----:B------:R-:W-:Y:S01]  /*86f0*/  R2UR UR11, R11 ;  /* 0x000000000b0b72ca */ /* 0x000fe200000e0000 */
[----:B------:R-:W-:Y:S01]  /*8700*/  UIADD3.X UR25, URZ, UR23, URZ, UP1, !UPT ;  /* 0x000000173f197290 */ /* 0x000fe20008ffe43f */
[----:B------:R-:W-:Y:S01]  /*8710*/  R2UR UR10, R20 ;  /* 0x00000000140a72ca */ /* 0x000fe200000e0000 */
[----:B------:R-:W-:Y:S01]  /*8720*/  UMOV UR6, 0x0 ;  /* 0x0000000000067882 */ /* 0x000fe20000000000 */
[----:B------:R-:W-:Y:S01]  /*8730*/  R2UR UR12, R6 ;  /* 0x00000000060c72ca */ /* 0x000fe200000e0000 */
[----:B------:R-:W-:Y:S01]  /*8740*/  UMOV UR7, 0x10000000 ;  /* 0x1000000000077882 */ /* 0x000fe20000000000 */
[----:B------:R-:W-:Y:S01]  /*8750*/  R2UR UR19, R15 ;  /* 0x000000000f1372ca */ /* 0x000fe200000e0000 */
[----:B------:R-:W-:Y:S01]  /*8760*/  VIADD R20, R20, 0x20 ;  /* 0x0000002014147836 */ /* 0x000fe20000000000 */
[----:B------:R-:W-:Y:S01]  /*8770*/  ISETP.GT.AND P2, PT, R0, 0x1, PT ;  /* 0x000000010000780c */ /* 0x000fe20003f44270 */
[----:B------:R-:W-:Y:S01]  /*8780*/  UIADD3 UR14, UR5, 0x100, URZ ;  /* 0x00000100050e7890 */ /* 0x000fe2000fffe03f */
[----:B------:R-:W-:Y:S01]  /*8790*/  ISETP.NE.AND P1, PT, R8, 0x2, PT ;  /* 0x000000020800780c */ /* 0x000fe20003f25270 */
[----:B------:R-:W-:-:S02]  /*87a0*/  UIADD3.X UR5, URZ, UR23, URZ, UP0, !UPT ;  /* 0x000000173f057290 */ /* 0x000fc400087fe43f */
[----:B------:R-:W-:Y:S01]  /*87b0*/  UIADD3 UR15, UR8, 0x4100, URZ ;  /* 0x00004100080f7890 */ /* 0x000fe2000fffe03f */
[----:B------:R-:W-:Y:S02]  /*87c0*/  SEL R10, RZ, 0x1, P1 ;  /* 0x00000001ff0a7807 */ /* 0x000fe40000800000 */
[----:B------:R-:W-:Y:S01]  /*87d0*/  UMOV UR8, UR14 ;  /* 0x0000000e00087c82 */ /* 0x000fe20008000000 */
[----:B------:R-:W-:Y:S02]  /*87e0*/  SEL R8, R8, RZ, P1 ;  /* 0x000000ff08087207 */ /* 0x000fe40000800000 */
[----:B------:R-:W-:Y:S01]  /*87f0*/  LOP3.LUT R7, R7, R10, RZ, 0x3c, !PT ;  /* 0x0000000a07077212 */ /* 0x000fe200078e3cff */
[----:B------:R0:W-:Y:S02]  /*8800*/  UTMALDG.3D [UR8], [UR4], desc[UR6] ;  /* 0x00000608040075b4 */ /* 0x0001e40008011000 */
[----:B0-----:R-:W-:Y:S01]  /*8810*/  UMOV UR8, UR15 ;  /* 0x0000000f00087c82 */ /* 0x001fe20008000000 */
[----:B------:R-:W-:-:S02]  /*8820*/  UMOV UR11, UR19 ;  /* 0x00000013000b7c82 */ /* 0x000fc40008000000 */
[----:B------:R0:W-:Y:S02]  /*8830*/  UTMALDG.3D [UR8], [UR24], desc[UR6] ;  /* 0x00000608180075b4 */ /* 0x0001e40008011000 */
[----:B0-----:R-:W-:Y:S05]  /*8840*/  @P2 BRA `(.L_x_176) ;  /* 0xfffffffc00482947 */ /* 0x001fea000383ffff */
.L_x_172:
[----:B------:R-:W-:Y:S05]  /*8850*/  BSYNC B1 ;  /* 0x0000000000017941 */ /* 0x000fea0003800000 */
.L_x_171:
[----:B------:R-:W-:Y:S01]  /*8860*/  LOP3.LUT P2, RZ, R14, 0xff, RZ, 0xc0, !PT ;  /* 0x000000ff0eff7812 */ /* 0x000fe2000784c0ff */
[----:B------:R-:W-:Y:S01]  /*8870*/  IMAD.IADD R5, R16, 0x1, R5 ;  /* 0x0000000110057824 */ /* 0x000fe200078e0205 */
[----:B------:R-:W-:Y:S01]  /*8880*/  IADD3 R2, P5, R2, UR20, RZ ;  /* 0x0000001402027c10 */ /* 0x000fe2000ffbe0ff */
[----:B------:R-:W-:Y:S01]  /*8890*/  ULDC.64 UR4, c[0x0][0x650] ;  /* 0x0001940000047ab9 */ /* 0x000fe20000000a00 */
[----:B------:R-:W-:Y:S01]  /*88a0*/  BSSY B1, `(.L_x_177) ;  /* 0x000006b000017945 */ /* 0x000fe20003800000 */
[----:B------:R-:W-:Y:S01]  /*88b0*/  IMAD.MOV.U32 R11, RZ, RZ, -0x1 ;  /* 0xffffffffff0b7424 */ /* 0x000fe200078e00ff */
[----:B------:R-:W-:Y:S01]  /*88c0*/  ISETP.GT.U32.AND P1, PT, R5, 0x1, PT ;  /* 0x000000010500780c */ /* 0x000fe20003f24070 */
[----:B------:R-:W-:Y:S01]  /*88d0*/  IMAD.MOV.U32 R15, RZ, RZ, -0x1 ;  /* 0xffffffffff0f7424 */ /* 0x000fe200078e00ff */
[----:B------:R-:W-:Y:S02]  /*88e0*/  SHF.R.U32.HI R0, RZ, 0x1, R5 ;  /* 0x00000001ff007819 */ /* 0x000fe40000011605 */
[----:B------:R-:W-:-:S02]  /*88f0*/  ISETP.LT.U32.AND P1, PT, R16, 0x2, P1 ;  /* 0x000000021000780c */ /* 0x000fc40000f21070 */
[----:B------:R-:W-:Y:S01]  /*8900*/  IADD3.X R3, R3, UR13, RZ, P5, !PT ;  /* 0x0000000d03037c10 */ /* 0x000fe2000affe4ff */
[----:B------:R-:W0:Y:S01]  /*8910*/  @P2 S2R R7, SR_CgaCtaId ;  /* 0x0000000000072919 */ /* 0x000e220000008800 */
[----:B------:R-:W-:Y:S02]  /*8920*/  @P2 MOV R6, 0x400 ;  /* 0x0000040000062802 */ /* 0x000fe40000000f00 */
[----:B------:R-:W-:Y:S02]  /*8930*/  ISETP.GE.U32.AND P5, PT, R2, UR4, PT ;  /* 0x0000000402007c0c */ /* 0x000fe4000bfa6070 */
[----:B------:R-:W-:Y:S02]  /*8940*/  LOP3.LUT R0, R0, 0x1, RZ, 0xc0, !PT ;  /* 0x0000000100007812 */ /* 0x000fe400078ec0ff */
[----:B------:R-:W-:Y:S02]  /*8950*/  LOP3.LUT R5, R5, 0x1, RZ, 0xc0, !PT ;  /* 0x0000000105057812 */ /* 0x000fe400078ec0ff */
[----:B------:R-:W-:-:S02]  /*8960*/  PRMT R14, RZ, 0x7610, R14 ;  /* 0x00007610ff0e7816 */ /* 0x000fc4000000000e */
[----:B0-----:R-:W-:Y:S02]  /*8970*/  @P2 LEA R6, R7, R6, 0x18 ;  /* 0x0000000607062211 */ /* 0x001fe400078ec0ff */
[----:B------:R-:W-:Y:S02]  /*8980*/  SEL R7, RZ, 0x1, !P1 ;  /* 0x00000001ff077807 */ /* 0x000fe40004800000 */
[----:B------:R-:W-:Y:S01]  /*8990*/  ISETP.GE.U32.AND.EX P1, PT, R3, UR5, PT, P5 ;  /* 0x0000000503007c0c */ /* 0x000fe2000bf26150 */
[----:B------:R0:W-:Y:S01]  /*89a0*/  @P2 SYNCS.ARRIVE.TRANS64.A1T0 RZ, [R6+URZ+0x38], RZ ;  /* 0x000038ff06ff29a7 */ /* 0x0001e2000810003f */
[----:B------:R-:W-:-:S04]  /*89b0*/  ISETP.NE.U32.AND P2, PT, R0, 0x1, PT ;  /* 0x000000010000780c */ /* 0x000fc80003f45070 */
[----:B------:R-:W-:Y:S01]  /*89c0*/  ISETP.GT.U32.AND P2, PT, R16, 0x1, !P2 ;  /* 0x000000011000780c */ /* 0x000fe20005744070 */
[----:B0-----:R-:W-:-:S03]  /*89d0*/  IMAD.MOV.U32 R6, RZ, RZ, -0x1 ;  /* 0xffffffffff067424 */ /* 0x001fc600078e00ff */
[----:B------:R-:W-:-:S04]  /*89e0*/  SEL R0, RZ, 0x1, !P2 ;  /* 0x00000001ff007807 */ /* 0x000fc80005000000 */
[----:B------:R-:W-:Y:S02]  /*89f0*/  LOP3.LUT R12, R0, R12, R7, 0x96, !PT ;  /* 0x0000000c000c7212 */ /* 0x000fe400078e9607 */
[----:B------:R-:W-:Y:S01]  /*8a00*/  PRMT R0, RZ, 0x7610, R0 ;  /* 0x00007610ff007816 */ /* 0x000fe20000000000 */
[----:B------:R-:W-:Y:S06]  /*8a10*/  @P1 BRA `(.L_x_178) ;  /* 0x00000004004c1947 */ /* 0x000fec0003800000 */
[----:B------:R-:W-:Y:S01]  /*8a20*/  ULDC.64 UR4, c[0x0][0x628] ;  /* 0x00018a0000047ab9 */ /* 0x000fe20000000a00 */
[----:B------:R-:W0:Y:S01]  /*8a30*/  S2R R15, SR_CTAID.X ;  /* 0x00000000000f7919 */ /* 0x000e220000002500 */
[----:B------:R-:W-:Y:S01]  /*8a40*/  ISETP.NE.U32.AND P1, PT, RZ, UR4, PT ;  /* 0x00000004ff007c0c */ /* 0x000fe2000bf25070 */
[----:B------:R-:W-:Y:S01]  /*8a50*/  ULDC UR7, c[0x0][0x630] ;  /* 0x00018c0000077ab9 */ /* 0x000fe20000000800 */
[----:B------:R-:W-:Y:S01]  /*8a60*/  IMAD.MOV.U32 R6, RZ, RZ, R2 ;  /* 0x000000ffff067224 */ /* 0x000fe200078e0002 */
[----:B------:R-:W1:Y:S01]  /*8a70*/  S2R R0, SR_CTAID.Y ;  /* 0x0000000000007919 */ /* 0x000e620000002600 */
[----:B------:R-:W-:Y:S01]  /*8a80*/  ISETP.NE.AND.EX P1, PT, RZ, UR5, PT, P1 ;  /* 0x00000005ff007c0c */ /* 0x000fe2000bf25310 */
[----:B------:R-:W-:-:S12]  /*8a90*/  IMAD.MOV.U32 R7, RZ, RZ, R3 ;  /* 0x000000ffff077224 */ /* 0x000fd800078e0003 */
[----:B------:R-:W-:Y:S05]  /*8aa0*/  @!P1 BRA `(.L_x_179) ;  /* 0x0000000000289947 */ /* 0x000fea0003800000 */
[----:B------:R-:W-:Y:S02]  /*8ab0*/  ULDC UR6, c[0x0][0x634] ;  /* 0x00018d0000067ab9 */ /* 0x000fe40000000800 */
[----:B------:R-:W-:-:S05]  /*8ac0*/  IADD3 R11, P1, R2, UR6, RZ ;  /* 0x00000006020b7c10 */ /* 0x000fca000ff3e0ff */
[----:B------:R-:W-:-:S04]  /*8ad0*/  IMAD.X R19, RZ, RZ, R3, P1 ;  /* 0x000000ffff137224 */ /* 0x000fc800008e0603 */
[----:B------:R-:W-:-:S04]  /*8ae0*/  IMAD.WIDE.U32 R8, R19, UR4, RZ ;  /* 0x0000000413087c25 */ /* 0x000fc8000f8e00ff */
[----:B------:R-:W-:-:S04]  /*8af0*/  IMAD.WIDE.U32 R8, P1, R11, UR5, R8 ;  /* 0x000000050b087c25 */ /* 0x000fc8000f820008 */
[----:B------:R-:W-:-:S04]  /*8b00*/  IMAD.WIDE.U32 R10, R11, UR4, RZ ;  /* 0x000000040b0a7c25 */ /* 0x000fc8000f8e00ff */
[----:B------:R-:W-:Y:S01]  /*8b10*/  IMAD.X R7, RZ, RZ, RZ, P1 ;  /* 0x000000ffff077224 */ /* 0x000fe200008e06ff */
[----:B------:R-:W-:Y:S01]  /*8b20*/  IADD3 RZ, P1, R11, R8, RZ ;  /* 0x000000080bff7210 */ /* 0x000fe20007f3e0ff */
[----:B------:R-:W-:-:S04]  /*8b30*/  IMAD.MOV.U32 R6, RZ, RZ, R9 ;  /* 0x000000ffff067224 */ /* 0x000fc800078e0009 */
[----:B------:R-:W-:-:S08]  /*8b40*/  IMAD.WIDE.U32.X R6, R19, UR5, R6, P1 ;  /* 0x0000000513067c25 */ /* 0x000fd000088e0406 */
.L_x_179:
[--C-:B------:R-:W-:Y:S01]  /*8b50*/  SHF.R.U64 R10, R6, UR7, R7.reuse ;  /* 0x00000007060a7c19 */ /* 0x100fe20008001207 */
[----:B------:R-:W-:Y:S01]  /*8b60*/  ULDC.64 UR4, c[0x0][0x620] ;  /* 0x0001880000047ab9 */ /* 0x000fe20000000a00 */
[----:B------:R-:W-:Y:S01]  /*8b70*/  SHF.R.U32.HI R6, RZ, UR7, R7 ;  /* 0x00000007ff067c19 */ /* 0x000fe20008011607 */
[----:B------:R-:W2:Y:S01]  /*8b80*/  LDC R22, c[0x0][0x144] ;  /* 0x00005100ff167b82 */ /* 0x000ea20000000800 */
[----:B------:R-:W-:Y:S01]  /*8b90*/  IADD3 R9, P1, RZ, -R10, RZ ;  /* 0x8000000aff097210 */ /* 0x000fe20007f3e0ff */
[----:B------:R-:W-:Y:S01]  /*8ba0*/  ULDC.64 UR8, c[0x0][0x640] ;  /* 0x0001900000087ab9 */ /* 0x000fe20000000a00 */
[----:B0-----:R-:W-:Y:S01]  /*8bb0*/  I2FP.F32.U32 R11, R15 ;  /* 0x0000000f000b7245 */ /* 0x001fe20000201000 */
[----:B------:R-:W-:Y:S02]  /*8bc0*/  ULDC UR6, c[0x0][0x608] ;  /* 0x0001820000067ab9 */ /* 0x000fe40000000800 */
[----:B------:R-:W-:Y:S01]  /*8bd0*/  IMAD.X R6, RZ, RZ, ~R6, P1 ;  /* 0x000000ffff067224 */ /* 0x000fe200008e0e06 */
[----:B------:R-:W-:Y:S01]  /*8be0*/  ISETP.NE.U32.AND P1, PT, RZ, UR8, PT ;  /* 0x00000008ff007c0c */ /* 0x000fe2000bf25070 */
[----:B------:R-:W0:Y:S02]  /*8bf0*/  LDC R19, c[0x0][0x148] ;  /* 0x00005200ff137b82 */ /* 0x000e240000000800 */
[----:B------:R-:W-:Y:S01]  /*8c00*/  IMAD R8, R6, UR4, RZ ;  /* 0x0000000406087c24 */ /* 0x000fe2000f8e02ff */
[----:B------:R-:W-:Y:S01]  /*8c10*/  ISETP.NE.AND.EX P1, PT, RZ, UR9, PT, P1 ;  /* 0x00000009ff007c0c */ /* 0x000fe2000bf25310 */
[----:B------:R-:W-:Y:S01]  /*8c20*/  IMAD.WIDE.U32 R6, R9, UR4, R2 ;  /* 0x0000000409067c25 */ /* 0x000fe2000f8e0002 */
[----:B------:R-:W-:-:S03]  /*8c30*/  ULDC UR4, c[0x0][0x150] ;  /* 0x0000540000047ab9 */ /* 0x000fc60000000800 */
[----:B------:R-:W-:Y:S02]  /*8c40*/  IMAD R9, R9, UR5, R8 ;  /* 0x0000000509097c24 */ /* 0x000fe4000f8e0208 */
[----:B------:R-:W-:Y:S01]  /*8c50*/  FMUL R8, R11, UR4 ;  /* 0x000000040b087c20 */ /* 0x000fe20008400000 */
[----:B------:R-:W-:Y:S01]  /*8c60*/  ULDC UR4, c[0x0][0x618] ;  /* 0x0001860000047ab9 */ /* 0x000fe20000000800 */
[----:B------:R-:W-:Y:S01]  /*8c70*/  ULDC UR5, c[0x0][0x154] ;  /* 0x0000550000057ab9 */ /* 0x000fe20000000800 */
[----:B------:R-:W-:-:S03]  /*8c80*/  IMAD.IADD R7, R7, 0x1, R9 ;  /* 0x0000000107077824 */ /* 0x000fc600078e0209 */
[----:B------:R-:W3:Y:S02]  /*8c90*/  F2I.U32.TRUNC.NTZ R8, R8 ;  /* 0x0000000800087305 */ /* 0x000ee4000020f000 */
[----:B------:R-:W-:Y:S02]  /*8ca0*/  SHF.R.U64 R11, R6, UR4, R7 ;  /* 0x00000004060b7c19 */ /* 0x000fe40008001207 */
[----:B-1----:R-:W-:-:S05]  /*8cb0*/  I2FP.F32.U32 R6, R0 ;  /* 0x0000000000067245 */ /* 0x002fca0000201000 */
[----:B------:R-:W-:Y:S01]  /*8cc0*/  FMUL R21, R6, UR5 ;  /* 0x0000000506157c20 */ /* 0x000fe20008400000 */
[----:B------:R-:W-:Y:S01]  /*8cd0*/  SHF.R.U32.HI R6, RZ, UR4, R7 ;  /* 0x00000004ff067c19 */ /* 0x000fe20008011607 */
[----:B------:R-:W-:-:S03]  /*8ce0*/  ULDC UR4, c[0x0][0x658] ;  /* 0x0001960000047ab9 */ /* 0x000fc60000000800 */
[--C-:B------:R-:W-:Y:S01]  /*8cf0*/  SHF.R.U64 R20, R11, UR6, R6.reuse ;  /* 0x000000060b147c19 */ /* 0x100fe20008001206 */
[----:B------:R-:W1:Y:S01]  /*8d00*/  F2I.U32.TRUNC.NTZ R21, R21 ;  /* 0x0000001500157305 */ /* 0x000e62000020f000 */
[----:B------:R-:W-:Y:S01]  /*8d10*/  SHF.R.U32.HI R7, RZ, UR6, R6 ;  /* 0x00000006ff077c19 */ /* 0x000fe20008011606 */
[----:B---3--:R-:W-:-:S03]  /*8d20*/  IMAD.MOV R8, RZ, RZ, -R8 ;  /* 0x000000ffff087224 */ /* 0x008fc600078e0a08 */
[----:B------:R-:W-:Y:S01]  /*8d30*/  SHF.R.U64 R18, R20, UR4, R7 ;  /* 0x0000000414127c19 */ /* 0x000fe20008001207 */
[----:B--2---:R-:W-:Y:S01]  /*8d40*/  IMAD R15, R22, R8, R15 ;  /* 0x00000008160f7224 */ /* 0x004fe200078e020f */
[----:B------:R-:W-:-:S03]  /*8d50*/  SHF.R.U32.HI R23, RZ, UR4, R7 ;  /* 0x00000004ff177c19 */ /* 0x000fc60008011607 */
[----:B------:R-:W-:Y:S02]  /*8d60*/  IMAD.MOV.U32 R6, RZ, RZ, R18 ;  /* 0x000000ffff067224 */ /* 0x000fe400078e0012 */
[----:B------:R-:W-:Y:S01]  /*8d70*/  IMAD.MOV.U32 R7, RZ, RZ, R23 ;  /* 0x000000ffff077224 */ /* 0x000fe200078e0017 */
[----:B-1----:R-:W-:Y:S06]  /*8d80*/  @!P1 BRA `(.L_x_180) ;  /* 0x0000000000289947 */ /* 0x002fec0003800000 */
[----:B------:R-:W-:Y:S02]  /*8d90*/  ULDC UR4, c[0x0][0x64c] ;  /* 0x0001930000047ab9 */ /* 0x000fe40000000800 */
[----:B------:R-:W-:-:S05]  /*8da0*/  IADD3 R7, P1, R18, UR4, RZ ;  /* 0x0000000412077c10 */ /* 0x000fca000ff3e0ff */
[----:B------:R-:W-:-:S04]  /*8db0*/  IMAD.X R23, RZ, RZ, R23, P1 ;  /* 0x000000ffff177224 */ /* 0x000fc800008e0617 */
[----:B------:R-:W-:-:S04]  /*8dc0*/  IMAD.WIDE.U32 R8, R23, UR8, RZ ;  /* 0x0000000817087c25 */ /* 0x000fc8000f8e00ff */
[----:B------:R-:W-:-:S04]  /*8dd0*/  IMAD.WIDE.U32 R8, P1, R7, UR9, R8 ;  /* 0x0000000907087c25 */ /* 0x000fc8000f820008 */
[----:B------:R-:W-:-:S04]  /*8de0*/  IMAD.WIDE.U32 R6, R7, UR8, RZ ;  /* 0x0000000807067c25 */ /* 0x000fc8000f8e00ff */
[----:B------:R-:W-:Y:S01]  /*8df0*/  IMAD.MOV.U32 R6, RZ, RZ, R9 ;  /* 0x000000ffff067224 */ /* 0x000fe200078e0009 */
[----:B------:R-:W-:Y:S01]  /*8e00*/  IADD3 RZ, P2, R7, R8, RZ ;  /* 0x0000000807ff7210 */ /* 0x000fe20007f5e0ff */
[----:B------:R-:W-:-:S04]  /*8e10*/  IMAD.X R7, RZ, RZ, RZ, P1 ;  /* 0x000000ffff077224 */ /* 0x000fc800008e06ff */
[----:B------:R-:W-:-:S08]  /*8e20*/  IMAD.WIDE.U32.X R6, R23, UR9, R6, P2 ;  /* 0x0000000917067c25 */ /* 0x000fd000090e0406 */
.L_x_180:
[----:B------:R-:W-:Y:S01]  /*8e30*/  ULDC UR4, c[0x0][0x648] ;  /* 0x0001920000047ab9 */ /* 0x000fe20000000800 */
[----:B------:R-:W-:Y:S01]  /*8e40*/  LOP3.LUT R20, R20, UR17, RZ, 0xc0, !PT ;  /* 0x0000001114147c12 */ /* 0x000fe2000f8ec0ff */
[----:B------:R-:W-:Y:S01]  /*8e50*/  IMAD.MOV R21, RZ, RZ, -R21 ;  /* 0x000000ffff157224 */ /* 0x000fe200078e0a15 */
[----:B------:R-:W-:Y:S01]  /*8e60*/  SHF.R.U64 R7, R6, UR4, R7 ;  /* 0x0000000406077c19 */ /* 0x000fe20008001207 */
[----:B------:R-:W-:Y:S01]  /*8e70*/  ULDC UR4, c[0x0][0x638] ;  /* 0x00018e0000047ab9 */ /* 0x000fe20000000800 */
[----:B------:R-:W-:Y:S01]  /*8e80*/  ULDC UR5, c[0x0][0x610] ;  /* 0x0001840000057ab9 */ /* 0x000fe20000000800 */
[----:B0-----:R-:W-:Y:S02]  /*8e90*/  @P3 IMAD R15, R19, R21, R0 ;  /* 0x00000015130f3224 */ /* 0x001fe400078e0200 */
[----:B------:R-:W-:Y:S02]  /*8ea0*/  IMAD.MOV R9, RZ, RZ, -R7 ;  /* 0x000000ffff097224 */ /* 0x000fe400078e0a07 */
[----:B------:R-:W-:Y:S01]  /*8eb0*/  IMAD R20, R7, UR18, R20 ;  /* 0x0000001207147c24 */ /* 0x000fe2000f8e0214 */
[----:B------:R-:W-:Y:S01]  /*8ec0*/  LOP3.LUT R7, R11, UR16, RZ, 0xc0, !PT ;  /* 0x000000100b077c12 */ /* 0x000fe2000f8ec0ff */
[----:B------:R-:W-:Y:S01]  /*8ed0*/  IMAD R18, R9, UR4, R18 ;  /* 0x0000000409127c24 */ /* 0x000fe2000f8e0212 */
[----:B------:R-:W-:Y:S01]  /*8ee0*/  ULDC UR4, c[0x0][0x600] ;  /* 0x0001800000047ab9 */ /* 0x000fe20000000800 */
[----:B------:R-:W-:-:S02]  /*8ef0*/  IMAD R11, R20, UR5, R15 ;  /* 0x00000005140b7c24 */ /* 0x000fc4000f8e020f */
[----:B------:R-:W-:Y:S02]  /*8f00*/  IMAD R18, R18, UR4, R7 ;  /* 0x0000000412127c24 */ /* 0x000fe4000f8e0207 */
[----:B------:R-:W-:Y:S02]  /*8f10*/  IMAD.MOV.U32 R0, RZ, RZ, 0x1 ;  /* 0x00000001ff007424 */ /* 0x000fe400078e00ff */
[----:B------:R-:W-:Y:S01]  /*8f20*/  IMAD.MOV.U32 R6, RZ, RZ, R10 ;  /* 0x000000ffff067224 */ /* 0x000fe200078e000a */
[----:B------:R-:W-:Y:S02]  /*8f30*/  SEL R15, R18, R11, !P3 ;  /* 0x0000000b120f7207 */ /* 0x000fe40005800000 */
[----:B------:R-:W-:-:S07]  /*8f40*/  SEL R11, R11, R18, !P3 ;  /* 0x000000120b0b7207 */ /* 0x000fce0005800000 */
.L_x_178:
[----:B------:R-:W-:Y:S05]  /*8f50*/  BSYNC B1 ;  /* 0x0000000000017941 */ /* 0x000fea0003800000 */
.L_x_177:
[----:B------:R-:W-:-:S13]  /*8f60*/  LOP3.LUT P1, RZ, R0, 0xff, RZ, 0xc0, !PT ;  /* 0x000000ff00ff7812 */ /* 0x000fda000782c0ff */
[----:B------:R-:W-:Y:S05]  /*8f70*/  @P1 BRA `(.L_x_181) ;  /* 0xfffffff400481947 */ /* 0x000fea000383ffff */
[----:B------:R-:W-:Y:S05]  /*8f80*/  BSYNC B0 ;  /* 0x0000000000007941 */ /* 0x000fea0003800000 */
.L_x_169:
[----:B------:R-:W-:-:S03]  /*8f90*/  UMOV UR4, 0xffffffff ;  /* 0xffffffff00047882 */ /* 0x000fc60000000000 */
[----:B------:R-:W-:Y:S05]  /*8fa0*/  BRA.DIV UR4, `(.L_x_182) ;  /* 0x0000000204d47947 */ /* 0x000fea000b800000 */
[----:B------:R-:W-:-:S13]  /*8fb0*/  ELECT P0, URZ, PT ;  /* 0x00000000003f782f */ /* 0x000fda0003800000 */
.L_x_194:
[----:B------:R-:W-:Y:S04]  /*8fc0*/  BSSY B0, `(.L_x_183) ;  /* 0x0000019000007945 */ /* 0x000fe80003800000 */
[----:B------:R-:W-:Y:S05]  /*8fd0*/  @!P0 BRA `(.L_x_184) ;  /* 0x00000000005c8947 */ /* 0x000fea0003800000 */
[----:B------:R-:W-:-:S04]  /*8fe0*/  LOP3.LUT R4, R4, 0x2, RZ, 0xfc, !PT ;  /* 0x0000000204047812 */ /* 0x000fc800078efcff */
[----:B------:R-:W-:-:S13]  /*8ff0*/  ISETP.NE.AND P0, PT, R4, 0x3, PT ;  /* 0x000000030400780c */ /* 0x000fda0003f05270 */
[----:B------:R-:W-:Y:S05]  /*9000*/  @!P0 BRA `(.L_x_185) ;  /* 0x0000000000048947 */ /* 0x000fea0003800000 */
[----:B------:R-:W-:Y:S01]  /*9010*/  BPT.TRAP 0x1 ;  /* 0x000000040000795c */ /* 0x000fe20000300000 */
.L_x_185:
[----:B------:R-:W0:Y:S01]  /*9020*/  S2R R3, SR_CgaCtaId ;  /* 0x0000000000037919 */ /* 0x000e220000008800 */
[----:B------:R-:W-:Y:S02]  /*9030*/  MOV R0, 0x400 ;  /* 0x0000040000007802 */ /* 0x000fe40000000f00 */
[----:B------:R-:W-:Y:S02]  /*9040*/  SHF.L.U32 R2, R12, 0x1f, RZ ;  /* 0x0000001f0c027819 */ /* 0x000fe400000006ff */
[----:B0-----:R-:W-:-:S05]  /*9050*/  LEA R0, R3, R0, 0x18 ;  /* 0x0000000003007211 */ /* 0x001fca00078ec0ff */
[----:B------:R-:W-:-:S04]  /*9060*/  VIADD R0, R0, 0x10 ;  /* 0x0000001000007836 */ /* 0x000fc80000000000 */
[C---:B------:R-:W-:Y:S02]  /*9070*/  IMAD R7, R5.reuse, 0x8, R0 ;  /* 0x0000000805077824 */ /* 0x040fe400078e0200 */
[----:B------:R-:W-:Y:S02]  /*9080*/  VIADD R5, R5, 0x1 ;  /* 0x0000000105057836 */ /* 0x000fe40000000000 */
[----:B------:R-:W0:Y:S03]  /*9090*/  SYNCS.PHASECHK.TRANS64.TRYWAIT P0, [R7+URZ], R2 ;  /* 0x00000002070075a7 */ /* 0x000e26000800017f */
[----:B------:R-:W-:-:S04]  /*90a0*/  ISETP.NE.AND P1, PT, R5, 0x2, PT ;  /* 0x000000020500780c */ /* 0x000fc80003f25270 */
[----:B------:R-:W-:Y:S02]  /*90b0*/  SEL R3, RZ, 0x1, P1 ;  /* 0x00000001ff037807 */ /* 0x000fe40000800000 */
[----:B------:R-:W-:Y:S02]  /*90c0*/  SEL R5, R5, RZ, P1 ;  /* 0x000000ff05057207 */ /* 0x000fe40000800000 */
[----:B------:R-:W-:Y:S01]  /*90d0*/  LOP3.LUT R3, R12, R3, RZ, 0x3c, !PT ;  /* 0x000000030c037212 */ /* 0x000fe200078e3cff */
[----:B0-----:R-:W-:Y:S06]  /*90e0*/  @!P0 BRA `(.L_x_186) ;  /* 0x0000000000a88947 */ /* 0x001fec0003800000 */
.L_x_195:
[----:B------:R-:W-:Y:S01]  /*90f0*/  IMAD R5, R5, 0x8, R0 ;  /* 0x0000000805057824 */ /* 0x000fe200078e0200 */
[----:B------:R-:W-:-:S07]  /*9100*/  SHF.L.U32 R0, R3, 0x1f, RZ ;  /* 0x0000001f03007819 */ /* 0x000fce00000006ff */
.L_x_187:
[----:B-1----:R1:W2:Y:S02]  /*9110*/  SYNCS.PHASECHK.TRANS64.TRYWAIT P0, [R5+URZ], R0 ;  /* 0x00000000050075a7 */ /* 0x0022a4000800017f */
[----:B--2---:R-:W-:Y:S05]  /*9120*/  @!P0 NANOSLEEP.SYNCS 0x989680 ;  /* 0x009896800000895d */ /* 0x004fea0003900000 */
[----:B------:R-:W2:Y:S02]  /*9130*/  @!P0 SYNCS.PHASECHK.TRANS64 P0, [R5+URZ], R0 ;  /* 0x00000000050085a7 */ /* 0x000ea4000800007f */
[----:B--2---:R-:W-:Y:S05]  /*9140*/  @!P0 BRA `(.L_x_187) ;  /* 0xfffffffc00f08947 */ /* 0x004fea000383ffff */
.L_x_184:
[----:B------:R-:W-:Y:S05]  /*9150*/  BSYNC B0 ;  /* 0x0000000000007941 */ /* 0x000fea0003800000 */
.L_x_183:
[----:B------:R-:W-:Y:S05]  /*9160*/  EXIT ;  /* 0x000000000000794d */ /* 0x000fea0003800000 */
.L_x_17:
[----:B-1----:R-:W-:-:S04]  /*9170*/  IMAD.U32 R11, RZ, RZ, UR7 ;  /* 0x00000007ff0b7e24 */ /* 0x002fc8000f8e00ff */
[----:B------:R1:W4:Y:S03]  /*9180*/  SYNCS.PHASECHK.TRANS64.TRYWAIT P0, [R11+URZ], R10 ;  /* 0x0000000a0b0075a7 */ /* 0x000326000800017f */
[----:B----4-:R-:W-:Y:S05]  /*9190*/  @!P0 NANOSLEEP.SYNCS 0x989680 ;  /* 0x009896800000895d */ /* 0x010fea0003900000 */
[----:B------:R-:W4:Y:S02]  /*91a0*/  @!P0 SYNCS.PHASECHK.TRANS64 P0, [R11+URZ], R10 ;  /* 0x0000000a0b0085a7 */ /* 0x000f24000800007f */
[----:B----4-:R-:W-:Y:S05]  /*91b0*/  @!P0 BRA `(.L_x_17) ;  /* 0xfffffffc00ec8947 */ /* 0x010fea000383ffff */
[----:B------:R-:W-:Y:S05]  /*91c0*/  BRA `(.L_x_16) ;  /* 0xffffff8000d87947 */ /* 0x000fea000383ffff */
.L_x_23:
[----:B-1----:R-:W-:-:S04]  /*91d0*/  IMAD.U32 R12, RZ, RZ, UR12 ;  /* 0x0000000cff0c7e24 */ /* 0x002fc8000f8e00ff */
[----:B------:R1:W4:Y:S03]  /*91e0*/  SYNCS.PHASECHK.TRANS64.TRYWAIT P0, [R12+URZ], R11 ;  /* 0x0000000b0c0075a7 */ /* 0x000326000800017f */
[----:B----4-:R-:W-:Y:S05]  /*91f0*/  @!P0 NANOSLEEP.SYNCS 0x989680 ;  /* 0x009896800000895d */ /* 0x010fea0003900000 */
[----:B------:R-:W4:Y:S02]  /*9200*/  @!P0 SYNCS.PHASECHK.TRANS64 P0, [R12+URZ], R11 ;  /* 0x0000000b0c0085a7 */ /* 0x000f24000800007f */
[----:B----4-:R-:W-:Y:S05]  /*9210*/  @!P0 BRA `(.L_x_23) ;  /* 0xfffffffc00ec8947 */ /* 0x010fea000383ffff */
[----:B------:R-:W-:Y:S05]  /*9220*/  BRA `(.L_x_22) ;  /* 0xffffff8c00147947 */ /* 0x000fea000383ffff */
.L_x_170:
[----:B------:R-:W-:Y:S01]  /*9230*/  BSSY B1, `(.L_x_188) ;  /* 0x0000006000017945 */ /* 0x000fe20003800000 */
[----:B------:R-:W-:-:S07]  /*9240*/  IMAD.MOV.U32 R0, RZ, RZ, -0x1 ;  /* 0xffffffffff007424 */ /* 0x000fce00078e00ff */
[----:B------:R-:W-:Y:S05]  /*9250*/  WARPSYNC.COLLECTIVE R0, `(.L_x_189) ;  /* 0x00000000000c7348 */ /* 0x000fea0003c00000 */
[----:B------:R-:W-:Y:S02]  /*9260*/  ELECT P1, UR62, PT ;  /* 0x00000000003e782f */ /* 0x000fe40003820000 */
[----:B------:R-:W-:Y:S01]  /*9270*/  MOV R0, UR62 ;  /* 0x0000003e00007c02 */ /* 0x000fe20008000f00 */
[----:B------:R-:W-:Y:S10]  /*9280*/  ENDCOLLECTIVE ;  /* 0x000000000000791b */ /* 0x000ff40003800000 */
.L_x_189:
[----:B------:R-:W-:Y:S05]  /*9290*/  BSYNC B1 ;  /* 0x0000000000017941 */ /* 0x000fea0003800000 */
.L_x_188:
[----:B------:R-:W-:Y:S05]  /*92a0*/  BRA `(.L_x_190) ;  /* 0xfffffff000887947 */ /* 0x000fea000383ffff */
.L_x_173:
[----:B-1----:R1:W2:Y:S02]  /*92b0*/  SYNCS.PHASECHK.TRANS64.TRYWAIT P1, [R18+URZ+0x10], R9 ;  /* 0x00001009120075a7 */ /* 0x0022a4000802017f */
[----:B--2---:R-:W-:Y:S05]  /*92c0*/  @!P1 NANOSLEEP.SYNCS 0x989680 ;  /* 0x009896800000995d */ /* 0x004fea0003900000 */
[----:B------:R-:W2:Y:S02]  /*92d0*/  @!P1 SYNCS.PHASECHK.TRANS64 P1, [R18+URZ+0x10], R9 ;  /* 0x00001009120095a7 */ /* 0x000ea4000802007f */
[----:B--2---:R-:W-:Y:S05]  /*92e0*/  @!P1 BRA `(.L_x_173) ;  /* 0xfffffffc00f09947 */ /* 0x004fea000383ffff */
[----:B------:R-:W-:Y:S05]  /*92f0*/  BRA `(.L_x_191) ;  /* 0xfffffff000bc7947 */ /* 0x000fea000383ffff */
.L_x_182:
[----:B------:R-:W-:Y:S01]  /*9300*/  BSSY B0, `(.L_x_192) ;  /* 0x0000006000007945 */ /* 0x000fe20003800000 */
[----:B------:R-:W-:-:S07]  /*9310*/  IMAD.MOV.U32 R0, RZ, RZ, -0x1 ;  /* 0xffffffffff007424 */ /* 0x000fce00078e00ff */
[----:B------:R-:W-:Y:S05]  /*9320*/  WARPSYNC.COLLECTIVE R0, `(.L_x_193) ;  /* 0x00000000000c7348 */ /* 0x000fea0003c00000 */
[----:B------:R-:W-:Y:S02]  /*9330*/  ELECT P1, UR62, PT ;  /* 0x00000000003e782f */ /* 0x000fe40003820000 */
[----:B------:R-:W-:Y:S01]  /*9340*/  MOV R0, UR62 ;  /* 0x0000003e00007c02 */ /* 0x000fe20008000f00 */
[----:B------:R-:W-:Y:S10]  /*9350*/  ENDCOLLECTIVE ;  /* 0x000000000000791b */ /* 0x000ff40003800000 */
.L_x_193:
[----:B------:R-:W-:Y:S05]  /*9360*/  BSYNC B0 ;  /* 0x0000000000007941 */ /* 0x000fea0003800000 */
.L_x_192:
[----:B------:R-:W-:Y:S01]  /*9370*/  PLOP3.LUT P0, PT, P1, PT, PT, 0x80, 0x0 ;  /* 0x000000000000781c */ /* 0x000fe20000f0f070 */
[----:B------:R-:W-:-:S12]  /*9380*/  BRA `(.L_x_194) ;  /* 0xfffffffc000c7947 */ /* 0x000fd8000383ffff */
.L_x_186:
[----:B0-----:R0:W1:Y:S02]  /*9390*/  SYNCS.PHASECHK.TRANS64.TRYWAIT P0, [R7+URZ], R2 ;  /* 0x00000002070075a7 */ /* 0x001064000800017f */
[----:B-1----:R-:W-:Y:S05]  /*93a0*/  @!P0 NANOSLEEP.SYNCS 0x989680 ;  /* 0x009896800000895d */ /* 0x002fea0003900000 */
[----:B------:R-:W1:Y:S02]  /*93b0*/  @!P0 SYNCS.PHASECHK.TRANS64 P0, [R7+URZ], R2 ;  /* 0x00000002070085a7 */ /* 0x000e64000800007f */
[----:B-1----:R-:W-:Y:S05]  /*93c0*/  @!P0 BRA `(.L_x_186) ;  /* 0xfffffffc00f08947 */ /* 0x002fea000383ffff */
[----:B------:R-:W-:Y:S05]  /*93d0*/  BRA `(.L_x_195) ;  /* 0xfffffffc00447947 */ /* 0x000fea000383ffff */
.L_x_196:
[----:B------:R-:W-:-:S00]  /*93e0*/  BRA `(.L_x_196) ;  /* 0xfffffffc00fc7947 */ /* 0x000fc0000383ffff */
[----:B------:R-:W-:-:S00]  /*93f0*/  NOP ;  /* 0x0000000000007918 */ /* 0x000fc00000000000 */
        /* <DEDUP_REMOVED lines=8> */
.L_x_197:


//--------------------- .nv.shared._ZN7cutlass13device_kernelINS_4gemm6kernel13GemmUniversalIN4cute5tupleIJiiiiEEENS1_10collective13CollectiveMmaINS1_37MainloopSm90TmaGmmaWarpSpecializedFP8ILi2ENS5_IJNS4_1CILi1EEESB_SB_EEENS1_35KernelTmaWarpSpecializedCooperativeEEENS5_IJNSA_ILi256EEENSA_ILi64EEENSA_ILi32EEEEEENS_12float_e4m3_tENS5_IJlSB_lEEESJ_SK_NS4_8TiledMMAINS4_8MMA_AtomIJNS4_4SM904GMMA30MMA_64x64x32_F32E4M3E4M3_SS_TNILNSO_7ScaleInE1ELSQ_1EEEEEENS4_6LayoutINS5_IJNSA_ILi2EEESB_SB_EEENS5_IJSB_NSA_ILi0EEESW_EEEEENS5_IJNS4_10UnderscoreESZ_SZ_EEEEENS4_13SM90_TMA_LOADENS4_14ComposedLayoutINS4_7SwizzleILi1ELi4ELi3EEENS4_18smem_ptr_flag_bitsILi8EEENST_INS5_IJNSA_ILi8EEESH_EEENS5_IJSH_SB_EEEEEEEvNS4_8identityES12_S1C_vS1D_EENS_8epilogue10collective6detail29Sm90TmaWarpSpecializedAdapterINS1G_15DefaultEpilogueISJ_SK_SK_NS1F_6thread17LinearCombinationISJ_Li1EffLNS1K_9ScaleType4KindE0ELNS_15FloatRoundStyleE2ESJ_EENS1_15EpilogueDefaultEEEEEvvEEEEvNT_6ParamsE --------------------------
	.section	.nv.shared._ZN7cutlass13device_kernelINS_4gemm6kernel13GemmUniversalIN4cute5tupleIJiiiiEEENS1_10collective13CollectiveMmaINS1_37MainloopSm90TmaGmmaWarpSpecializedFP8ILi2ENS5_IJNS4_1CILi1EEESB_SB_EEENS1_35KernelTmaWarpSpecializedCooperativeEEENS5_IJNSA_ILi256EEENSA_ILi64EEENSA_ILi32EEEEEENS_12float_e4m3_tENS5_IJlSB_lEEESJ_SK_NS4_8TiledMMAINS4_8MMA_AtomIJNS4_4SM904GMMA30MMA_64x64x32_F32E4M3E4M3_SS_TNILNSO_7ScaleInE1ELSQ_1EEEEEENS4_6LayoutINS5_IJNSA_ILi2EEESB_SB_EEENS5_IJSB_NSA_ILi0EEESW_EEEEENS5_IJNS4_10UnderscoreESZ_SZ_EEEEENS4_13SM90_TMA_LOADENS4_14ComposedLayoutINS4_7SwizzleILi1ELi4ELi3EEENS4_18smem_ptr_flag_bitsILi8EEENST_INS5_IJNSA_ILi8EEESH_EEENS5_IJSH_SB_EEEEEEEvNS4_8identityES12_S1C_vS1D_EENS_8epilogue10collective6detail29Sm90TmaWarpSpecializedAdapterINS1G_15DefaultEpilogueISJ_SK_SK_NS1F_6thread17LinearCombinationISJ_Li1EffLNS1K_9ScaleType4KindE0ELNS_15FloatRoundStyleE2ESJ_EENS1_15EpilogueDefaultEEEEEvvEEEEvNT_6ParamsE,"aw",@nobits
	.sectionflags	@""
	.align	16
	.zero		1024


//--------------------- .nv.shared.reserved.0     --------------------------
	.section	.nv.shared.reserved.0,"aw",@nobits
	.weak		__nv_reservedSMEM_offset_0_alias
	.size		__nv_reservedSMEM_offset_0_alias, 0, 0
	.other		__nv_reservedSMEM_offset_0_alias,@"STO_CUDA_RESERVED_SHARED STV_DEFAULT"
__nv_reservedSMEM_offset_0_alias:
	.zero		0


//--------------------- .nv.global                --------------------------
	.section	.nv.global,"aw",@nobits
.nv.global:
	.type		_ZN40_INTERNAL_fad225d3_4_k_cu_45398b21_293094cute1_E,@object
	.size		_ZN40_INTERNAL_fad225d3_4_k_cu_45398b21_293094cute1_E,(_ZN40_INTERNAL_fad225d3_4_k_cu_45398b21_293094cuda3std3__45__cpo6cbeginE - _ZN40_INTERNAL_fad225d3_4_k_cu_45398b21_293094cute1_E)
_ZN40_INTERNAL_fad225d3_4_k_cu_45398b21_293094cute1_E:
	.zero		1
	.type		_ZN40_INTERNAL_fad225d3_4_k_cu_45398b21_293094cuda3std3__45__cpo6cbeginE,@object
	.size		_ZN40_INTERNAL_fad225d3_4_k_cu_45398b21_293094cuda3std3__45__cpo6cbeginE,(_ZN40_INTERNAL_fad225d3_4_k_cu_45398b21_293094cuda3std3__48in_placeE - _ZN40_INTERNAL_fad225d3_4_k_cu_45398b21_293094cuda3std3__45__cpo6cbeginE)
_ZN40_INTERNAL_fad225d3_4_k_cu_45398b21_293094cuda3std3__45__cpo6cbeginE:
	.zero		1
	.type		_ZN40_INTERNAL_fad225d3_4_k_cu_45398b21_293094cuda3std3__48in_placeE,@object
	.size		_ZN40_INTERNAL_fad225d3_4_k_cu_45398b21_293094cuda3std3__48in_placeE,(_ZN40_INTERNAL_fad225d3_4_k_cu_45398b21_293094cuda3std6ranges3__45__cpo9iter_moveE - _ZN40_INTERNAL_fad225d3_4_k_cu_45398b21_293094cuda3std3__48in_placeE)
_ZN40_INTERNAL_fad225d3_4_k_cu_45398b21_293094cuda3std3__48in_placeE:
	.zero		1
	.type		_ZN40_INTERNAL_fad225d3_4_k_cu_45398b21_293094cuda3std6ranges3__45__cpo9iter_moveE,@object
	.size		_ZN40_INTERNAL_fad225d3_4_k_cu_45398b21_293094cuda3std6ranges3__45__cpo9iter_moveE,(_ZN40_INTERNAL_fad225d3_4_k_cu_45398b21_293094cuda3std3__45__cpo5beginE - _ZN40_INTERNAL_fad225d3_4_k_cu_45398b21_293094cuda3std6ranges3__45__cpo9iter_moveE)
_ZN40_INTERNAL_fad225d3_4_k_cu_45398b21_293094cuda3std6ranges3__45__cpo9iter_moveE:
	.zero		1
	.type		_ZN40_INTERNAL_fad225d3_4_k_cu_45398b21_293094cuda3std3__45__cpo5beginE,@object
	.size		_ZN40_INTERNAL_fad225d3_4_k_cu_45398b21_293094cuda3std3__45__cpo5beginE,(_ZN40_INTERNAL_fad225d3_4_k_cu_45398b21_293094cuda3std3__442_GLOBAL__N__fad225d3_4_k_cu_45398b21_293096ignoreE - _ZN40_INTERNAL_fad225d3_4_k_cu_45398b21_293094cuda3std3__45__cpo5beginE)
_ZN40_INTERNAL_fad225d3_4_k_cu_45398b21_293094cuda3std3__45__cpo5beginE:
	.zero		1
	.type		_ZN40_INTERNAL_fad225d3_4_k_cu_45398b21_293094cuda3std3__442_GLOBAL__N__fad225d3_4_k_cu_45398b21_293096ignoreE,@object
	.size		_ZN40_INTERNAL_fad225d3_4_k_cu_45398b21_293094cuda3std3__442_GLOBAL__N__fad225d3_4_k_cu_45398b21_293096ignoreE,(_ZN40_INTERNAL_fad225d3_4_k_cu_45398b21_293094cute7productE - _ZN40_INTERNAL_fad225d3_4_k_cu_45398b21_293094cuda3std3__442_GLOBAL__N__fad225d3_4_k_cu_45398b21_293096ignoreE)
_ZN40_INTERNAL_fad225d3_4_k_cu_45398b21_293094cuda3std3__442_GLOBAL__N__fad225d3_4_k_cu_45398b21_293096ignoreE:
	.zero		1
	.type		_ZN40_INTERNAL_fad225d3_4_k_cu_45398b21_293094cute7productE,@object
	.size		_ZN40_INTERNAL_fad225d3_4_k_cu_45398b21_293094cute7productE,(_ZN40_INTERNAL_fad225d3_4_k_cu_45398b21_293094cuda3std3__45__cpo3endE - _ZN40_INTERNAL_fad225d3_4_k_cu_45398b21_293094cute7productE)
_ZN40_INTERNAL_fad225d3_4_k_cu_45398b21_293094cute7productE:
	.zero		1
	.type		_ZN40_INTERNAL_fad225d3_4_k_cu_45398b21_293094cuda3std3__45__cpo3endE,@object
	.size		_ZN40_INTERNAL_fad225d3_4_k_cu_45398b21_293094cuda3std3__45__cpo3endE,(_ZN40_INTERNAL_fad225d3_4_k_cu_45398b21_293094cuda3std3__419piecewise_constructE - _ZN40_INTERNAL_fad225d3_4_k_cu_45398b21_293094cuda3std3__45__cpo3endE)
_ZN40_INTERNAL_fad225d3_4_k_cu_45398b21_293094cuda3std3__45__cpo3endE:
	.zero		1
	.type		_ZN40_INTERNAL_fad225d3_4_k_cu_45398b21_293094cuda3std3__419piecewise_constructE,@object
	.size		_ZN40_INTERNAL_fad225d3_4_k_cu_45398b21_293094cuda3std3__419piecewise_constructE,(_ZN40_INTERNAL_fad225d3_4_k_cu_45398b21_293094cuda3std3__45__cpo4cendE - _ZN40_INTERNAL_fad225d3_4_k_cu_45398b21_293094cuda3std3__419piecewise_constructE)
_ZN40_INTERNAL_fad225d3_4_k_cu_45398b21_293094cuda3std3__419piecewise_constructE:
	.zero		1
	.type		_ZN40_INTERNAL_fad225d3_4_k_cu_45398b21_293094cuda3std3__45__cpo4cendE,@object
	.size		_ZN40_INTERNAL_fad225d3_4_k_cu_45398b21_293094cuda3std3__45__cpo4cendE,(_ZN40_INTERNAL_fad225d3_4_k_cu_45398b21_293094cuda3std6ranges3__45__cpo4swapE - _ZN40_INTERNAL_fad225d3_4_k_cu_45398b21_293094cuda3std3__45__cpo4cendE)
_ZN40_INTERNAL_fad225d3_4_k_cu_45398b21_293094cuda3std3__45__cpo4cendE:
	.zero		1
	.type		_ZN40_INTERNAL_fad225d3_4_k_cu_45398b21_293094cuda3std6ranges3__45__cpo4swapE,@object
	.size		_ZN40_INTERNAL_fad225d3_4_k_cu_45398b21_293094cuda3std6ranges3__45__cpo4swapE,(.L_7 - _ZN40_INTERNAL_fad225d3_4_k_cu_45398b21_293094cuda3std6ranges3__45__cpo4swapE)
_ZN40_INTERNAL_fad225d3_4_k_cu_45398b21_293094cuda3std6ranges3__45__cpo4swapE:
	.zero		1
.L_7:


//--------------------- .nv.constant0._ZN7cutlass13device_kernelINS_4gemm6kernel13GemmUniversalIN4cute5tupleIJiiiiEEENS1_10collective13CollectiveMmaINS1_37MainloopSm90TmaGmmaWarpSpecializedFP8ILi2ENS5_IJNS4_1CILi1EEESB_SB_EEENS1_35KernelTmaWarpSpecializedCooperativeEEENS5_IJNSA_ILi256EEENSA_ILi64EEENSA_ILi32EEEEEENS_12float_e4m3_tENS5_IJlSB_lEEESJ_SK_NS4_8TiledMMAINS4_8MMA_AtomIJNS4_4SM904GMMA30MMA_64x64x32_F32E4M3E4M3_SS_TNILNSO_7ScaleInE1ELSQ_1EEEEEENS4_6LayoutINS5_IJNSA_ILi2EEESB_SB_EEENS5_IJSB_NSA_ILi0EEESW_EEEEENS5_IJNS4_10UnderscoreESZ_SZ_EEEEENS4_13SM90_TMA_LOADENS4_14ComposedLayoutINS4_7SwizzleILi1ELi4ELi3EEENS4_18smem_ptr_flag_bitsILi8EEENST_INS5_IJNSA_ILi8EEESH_EEENS5_IJSH_SB_EEEEEEEvNS4_8identityES12_S1C_vS1D_EENS_8epilogue10collective6detail29Sm90TmaWarpSpecializedAdapterINS1G_15DefaultEpilogueISJ_SK_SK_NS1F_6thread17LinearCombinationISJ_Li1EffLNS1K_9ScaleType4KindE0ELNS_15FloatRoundStyleE2ESJ_EENS1_15EpilogueDefaultEEEEEvvEEEEvNT_6ParamsE --------------------------
	.section	.nv.constant0._ZN7cutlass13device_kernelINS_4gemm6kernel13GemmUniversalIN4cute5tupleIJiiiiEEENS1_10collective13CollectiveMmaINS1_37MainloopSm90TmaGmmaWarpSpecializedFP8ILi2ENS5_IJNS4_1CILi1EEESB_SB_EEENS1_35KernelTmaWarpSpecializedCooperativeEEENS5_IJNSA_ILi256EEENSA_ILi64EEENSA_ILi32EEEEEENS_12float_e4m3_tENS5_IJlSB_lEEESJ_SK_NS4_8TiledMMAINS4_8MMA_AtomIJNS4_4SM904GMMA30MMA_64x64x32_F32E4M3E4M3_SS_TNILNSO_7ScaleInE1ELSQ_1EEEEEENS4_6LayoutINS5_IJNSA_ILi2EEESB_SB_EEENS5_IJSB_NSA_ILi0EEESW_EEEEENS5_IJNS4_10UnderscoreESZ_SZ_EEEEENS4_13SM90_TMA_LOADENS4_14ComposedLayoutINS4_7SwizzleILi1ELi4ELi3EEENS4_18smem_ptr_flag_bitsILi8EEENST_INS5_IJNSA_ILi8EEESH_EEENS5_IJSH_SB_EEEEEEEvNS4_8identityES12_S1C_vS1D_EENS_8epilogue10collective6detail29Sm90TmaWarpSpecializedAdapterINS1G_15DefaultEpilogueISJ_SK_SK_NS1F_6thread17LinearCombinationISJ_Li1EffLNS1K_9ScaleType4KindE0ELNS_15FloatRoundStyleE2ESJ_EENS1_15EpilogueDefaultEEEEEvvEEEEvNT_6ParamsE,"a",@progbits
	.sectionflags	@""
	.align	4
.nv.constant0._ZN7cutlass13device_kernelINS_4gemm6kernel13GemmUniversalIN4cute5tupleIJiiiiEEENS1_10collective13CollectiveMmaINS1_37MainloopSm90TmaGmmaWarpSpecializedFP8ILi2ENS5_IJNS4_1CILi1EEESB_SB_EEENS1_35KernelTmaWarpSpecializedCooperativeEEENS5_IJNSA_ILi256EEENSA_ILi64EEENSA_ILi32EEEEEENS_12float_e4m3_tENS5_IJlSB_lEEESJ_SK_NS4_8TiledMMAINS4_8MMA_AtomIJNS4_4SM904GMMA30MMA_64x64x32_F32E4M3E4M3_SS_TNILNSO_7ScaleInE1ELSQ_1EEEEEENS4_6LayoutINS5_IJNSA_ILi2EEESB_SB_EEENS5_IJSB_NSA_ILi0EEESW_EEEEENS5_IJNS4_10UnderscoreESZ_SZ_EEEEENS4_13SM90_TMA_LOADENS4_14ComposedLayoutINS4_7SwizzleILi1ELi4ELi3EEENS4_18smem_ptr_flag_bitsILi8EEENST_INS5_IJNSA_ILi8EEESH_EEENS5_IJSH_SB_EEEEEEEvNS4_8identityES12_S1C_vS1D_EENS_8epilogue10collective6detail29Sm90TmaWarpSpecializedAdapterINS1G_15DefaultEpilogueISJ_SK_SK_NS1F_6thread17LinearCombinationISJ_Li1EffLNS1K_9ScaleType4KindE0ELNS_15FloatRoundStyleE2ESJ_EENS1_15EpilogueDefaultEEEEEvvEEEEvNT_6ParamsE:
	.zero		1664


//--------------------- SYMBOLS --------------------------

	.type		.nv.reservedSmem.offset0,@object
	.size		.nv.reservedSmem.offset0,0x4
